// auto-generated by cutlass_sweep.gemm — config: {"arch": "sm_100", "cluster_m": 8, "cluster_n": 1, "dtype": "fp32", "dtype_b": "fp32", "layout": "nt", "stages": 0, "tile_k": 32, "tile_m": 64, "tile_n": 128}
#include "cutlass/cutlass.h"
#include "cutlass/gemm/collective/collective_builder.hpp"
#include "cutlass/gemm/device/gemm_universal_adapter.h"
#include "cutlass/gemm/kernel/gemm_universal.hpp"
#include "cutlass/epilogue/collective/collective_builder.hpp"

using ElemA = float;
using ElemB = float;
using ElemCD = float;
using Acc  = float;
using TileShape    = cute::Shape<cute::_64, cute::_128, cute::_32>;
using ClusterShape = cute::Shape<cute::_8, cute::_1, cute::_1>;

using CollectiveEpilogue = typename cutlass::epilogue::collective::CollectiveBuilder<
    cutlass::arch::Sm100, cutlass::arch::OpClassTensorOp,
    TileShape, ClusterShape,
    cutlass::epilogue::collective::EpilogueTileAuto,
    Acc, Acc,
    ElemCD, cutlass::layout::RowMajor, 128 / cutlass::sizeof_bits<ElemCD>::value,
    ElemCD, cutlass::layout::RowMajor, 128 / cutlass::sizeof_bits<ElemCD>::value,
    cutlass::epilogue::collective::EpilogueScheduleAuto
  >::CollectiveOp;

using CollectiveMainloop = typename cutlass::gemm::collective::CollectiveBuilder<
    cutlass::arch::Sm100, cutlass::arch::OpClassTensorOp,
    ElemA, cutlass::layout::RowMajor, 128 / cutlass::sizeof_bits<ElemA>::value,
    ElemB, cutlass::layout::ColumnMajor, 128 / cutlass::sizeof_bits<ElemB>::value,
    Acc,
    TileShape, ClusterShape,
    cutlass::gemm::collective::StageCountAutoCarveout<static_cast<int>(sizeof(typename CollectiveEpilogue::SharedStorage))>,
    cutlass::gemm::collective::KernelScheduleAuto
  >::CollectiveOp;

using GemmKernel = cutlass::gemm::kernel::GemmUniversal<
    cute::Shape<int,int,int,int>,
    CollectiveMainloop,
    CollectiveEpilogue
>;
using Gemm = cutlass::gemm::device::GemmUniversalAdapter<GemmKernel>;

// Force the device kernel symbol into the cubin without needing a host main.
auto* _anchor = &cutlass::device_kernel<GemmKernel>;


// ===== COMPILED SASS (sm_100a) =====

	.target	sm_100a

	.elftype	@"ET_EXEC"


//--------------------- .note.nv.tkinfo           --------------------------
	.section	.note.nv.tkinfo,"",@"SHT_NOTE"
	.sectionflags	@"SHF_NOTE_NV_TKINFO"
	.tkinfo
        /*0018*/ 	.word	0x00000002
        /*0030*/ 	.string	""
        /*0030*/ 	.string	"ptxas"
        /*0030*/ 	.string	"Cuda compilation tools, release 13.0, V13.0.88"
        /*0030*/ 	.string	"Build cuda_13.0.r13.0/compiler.36424714_0"
        /*0030*/ 	.string	"-arch sm_100a -m 64 "



//--------------------- .note.nv.cuinfo           --------------------------
	.section	.note.nv.cuinfo,"",@"SHT_NOTE"
	.sectionflags	@"SHF_NOTE_NV_CUINFO"
        /*0018*/ 	.short	0x0002
        /*001a*/ 	.short	0x0064
        /*001c*/ 	.short	0x0082
	.zero		2


//--------------------- .nv.info                  --------------------------
	.section	.nv.info,"",@"SHT_CUDA_INFO"
	.align	4


	//----- nvinfo : EIATTR_REGCOUNT
	.align		4
        /*0000*/ 	.byte	0x04, 0x2f
        /*0002*/ 	.short	(.L_19 - .L_18)
	.align		4
.L_18:
        /*0004*/ 	.word	index@(_ZN7cutlass13device_kernelINS_4gemm6kernel13GemmUniversalIN4cute5tupleIJiiiiEEENS1_10collective13CollectiveMmaINS1_35MainloopSm100TmaUmmaWarpSpecializedILi8ELi2ELi4ENS5_IJNS4_1CILi8EEENSA_ILi1EEESC_EEEEENS5_IJNSA_ILi64EEENSA_ILi128EEENSA_ILi32EEEEEEfNS5_IJlSC_lEEEfSJ_NS4_8TiledMMAINS4_8MMA_AtomIJNS4_17SM100_MMA_TF32_SSINS_10tfloat32_tESN_fLi64ELi128ELNS4_4UMMA5MajorE0ELSP_0ELNSO_7ScaleInE0ELSQ_0EEEEEENS4_6LayoutINS5_IJSC_SC_SC_EEENS5_IJNSA_ILi0EEESV_SV_EEEEENS5_IJNS4_10UnderscoreESY_SY_EEEEENS4_13SM90_TMA_LOADENS4_14ComposedLayoutINS4_7SwizzleILi3ELi4ELi3EEENS4_18smem_ptr_flag_bitsILi32EEENST_INS5_IJSB_SH_EEENS5_IJSH_SC_EEEEEEEvNS4_8identityENS4_23SM90_TMA_LOAD_MULTICASTES1A_vS1B_EENS_8epilogue10collective18CollectiveEpilogueINS1E_23Sm100TmaWarpSpecializedILi4ELi2ELi16ELb1ELb0EEEJSI_NS5_IJNST_ISF_SC_EENST_ISH_SC_EEEEEfSJ_fSJ_NS1E_6fusion15FusionCallbacksIS1I_NS1M_17LinearCombinationIffffLNS_15FloatRoundStyleE2EEESI_S1L_JEEENS4_5SM1004TMEM4LOAD26SM100_TMEM_LOAD_16dp128b8xES11_S1A_NS4_17SM75_U32x4_LDSM_NENS4_14SM90_TMA_STOREES1A_NS4_17SM90_U32x4_STSM_NENS4_39AutoVectorizingCopyWithAssumedAlignmentILi128EEEEEEvvEEEEvNT_6ParamsE)
        /*0008*/ 	.word	0x00000050


	//----- nvinfo : EIATTR_FRAME_SIZE
	.align		4
.L_19:
        /*000c*/ 	.byte	0x04, 0x11
        /*000e*/ 	.short	(.L_21 - .L_20)
	.align		4
.L_20:
        /*0010*/ 	.word	index@($__internal_2_$__cuda_sm10x_tcgen05_guardrail_trap_unallocated_columns_being_dealloced)
        /*0014*/ 	.word	0x00000000


	//----- nvinfo : EIATTR_FRAME_SIZE
	.align		4
.L_21:
        /*0018*/ 	.byte	0x04, 0x11
        /*001a*/ 	.short	(.L_23 - .L_22)
	.align		4
.L_22:
        /*001c*/ 	.word	index@($__internal_1_$__cuda_sm10x_tcgen05_guardrail_trap_phase_invalid_during_alloc)
        /*0020*/ 	.word	0x00000000


	//----- nvinfo : EIATTR_FRAME_SIZE
	.align		4
.L_23:
        /*0024*/ 	.byte	0x04, 0x11
        /*0026*/ 	.short	(.L_25 - .L_24)
	.align		4
.L_24:
        /*0028*/ 	.word	index@($__internal_0_$__cuda_sm10x_tcgen05_guardrail_trap_col_being_dealloced_not_returned_by_alloc)
        /*002c*/ 	.word	0x00000000


	//----- nvinfo : EIATTR_FRAME_SIZE
	.align		4
.L_25:
        /*0030*/ 	.byte	0x04, 0x11
        /*0032*/ 	.short	(.L_27 - .L_26)
	.align		4
.L_26:
        /*0034*/ 	.word	index@(_ZN7cutlass13device_kernelINS_4gemm6kernel13GemmUniversalIN4cute5tupleIJiiiiEEENS1_10collective13CollectiveMmaINS1_35MainloopSm100TmaUmmaWarpSpecializedILi8ELi2ELi4ENS5_IJNS4_1CILi8EEENSA_ILi1EEESC_EEEEENS5_IJNSA_ILi64EEENSA_ILi128EEENSA_ILi32EEEEEEfNS5_IJlSC_lEEEfSJ_NS4_8TiledMMAINS4_8MMA_AtomIJNS4_17SM100_MMA_TF32_SSINS_10tfloat32_tESN_fLi64ELi128ELNS4_4UMMA5MajorE0ELSP_0ELNSO_7ScaleInE0ELSQ_0EEEEEENS4_6LayoutINS5_IJSC_SC_SC_EEENS5_IJNSA_ILi0EEESV_SV_EEEEENS5_IJNS4_10UnderscoreESY_SY_EEEEENS4_13SM90_TMA_LOADENS4_14ComposedLayoutINS4_7SwizzleILi3ELi4ELi3EEENS4_18smem_ptr_flag_bitsILi32EEENST_INS5_IJSB_SH_EEENS5_IJSH_SC_EEEEEEEvNS4_8identityENS4_23SM90_TMA_LOAD_MULTICASTES1A_vS1B_EENS_8epilogue10collective18CollectiveEpilogueINS1E_23Sm100TmaWarpSpecializedILi4ELi2ELi16ELb1ELb0EEEJSI_NS5_IJNST_ISF_SC_EENST_ISH_SC_EEEEEfSJ_fSJ_NS1E_6fusion15FusionCallbacksIS1I_NS1M_17LinearCombinationIffffLNS_15FloatRoundStyleE2EEESI_S1L_JEEENS4_5SM1004TMEM4LOAD26SM100_TMEM_LOAD_16dp128b8xES11_S1A_NS4_17SM75_U32x4_LDSM_NENS4_14SM90_TMA_STOREES1A_NS4_17SM90_U32x4_STSM_NENS4_39AutoVectorizingCopyWithAssumedAlignmentILi128EEEEEEvvEEEEvNT_6ParamsE)
        /*0038*/ 	.word	0x00000000


	//----- nvinfo : EIATTR_MIN_STACK_SIZE
	.align		4
.L_27:
        /*003c*/ 	.byte	0x04, 0x12
        /*003e*/ 	.short	(.L_29 - .L_28)
	.align		4
.L_28:
        /*0040*/ 	.word	index@(_ZN7cutlass13device_kernelINS_4gemm6kernel13GemmUniversalIN4cute5tupleIJiiiiEEENS1_10collective13CollectiveMmaINS1_35MainloopSm100TmaUmmaWarpSpecializedILi8ELi2ELi4ENS5_IJNS4_1CILi8EEENSA_ILi1EEESC_EEEEENS5_IJNSA_ILi64EEENSA_ILi128EEENSA_ILi32EEEEEEfNS5_IJlSC_lEEEfSJ_NS4_8TiledMMAINS4_8MMA_AtomIJNS4_17SM100_MMA_TF32_SSINS_10tfloat32_tESN_fLi64ELi128ELNS4_4UMMA5MajorE0ELSP_0ELNSO_7ScaleInE0ELSQ_0EEEEEENS4_6LayoutINS5_IJSC_SC_SC_EEENS5_IJNSA_ILi0EEESV_SV_EEEEENS5_IJNS4_10UnderscoreESY_SY_EEEEENS4_13SM90_TMA_LOADENS4_14ComposedLayoutINS4_7SwizzleILi3ELi4ELi3EEENS4_18smem_ptr_flag_bitsILi32EEENST_INS5_IJSB_SH_EEENS5_IJSH_SC_EEEEEEEvNS4_8identityENS4_23SM90_TMA_LOAD_MULTICASTES1A_vS1B_EENS_8epilogue10collective18CollectiveEpilogueINS1E_23Sm100TmaWarpSpecializedILi4ELi2ELi16ELb1ELb0EEEJSI_NS5_IJNST_ISF_SC_EENST_ISH_SC_EEEEEfSJ_fSJ_NS1E_6fusion15FusionCallbacksIS1I_NS1M_17LinearCombinationIffffLNS_15FloatRoundStyleE2EEESI_S1L_JEEENS4_5SM1004TMEM4LOAD26SM100_TMEM_LOAD_16dp128b8xES11_S1A_NS4_17SM75_U32x4_LDSM_NENS4_14SM90_TMA_STOREES1A_NS4_17SM90_U32x4_STSM_NENS4_39AutoVectorizingCopyWithAssumedAlignmentILi128EEEEEEvvEEEEvNT_6ParamsE)
        /*0044*/ 	.word	0x00000000
.L_29:


//--------------------- .nv.compat                --------------------------
	.section	.nv.compat,"",@"SHT_CUDA_COMPAT_INFO"
	.align	4
        /*0000*/ 	.byte	0x02, 0x09, 0x01, 0x00, 0x02, 0x02, 0x02, 0x00, 0x02, 0x05, 0x05, 0x00, 0x03, 0x07, 0x01, 0x01
        /*0010*/ 	.byte	0x02, 0x03, 0x01, 0x00, 0x02, 0x06, 0x01, 0x00, 0x04, 0x0b, 0x08, 0x00, 0x09, 0x00, 0x00, 0x00
        /*0020*/ 	.byte	0x00, 0x00, 0x00, 0x00


//--------------------- .nv.info._ZN7cutlass13device_kernelINS_4gemm6kernel13GemmUniversalIN4cute5tupleIJiiiiEEENS1_10collective13CollectiveMmaINS1_35MainloopSm100TmaUmmaWarpSpecializedILi8ELi2ELi4ENS5_IJNS4_1CILi8EEENSA_ILi1EEESC_EEEEENS5_IJNSA_ILi64EEENSA_ILi128EEENSA_ILi32EEEEEEfNS5_IJlSC_lEEEfSJ_NS4_8TiledMMAINS4_8MMA_AtomIJNS4_17SM100_MMA_TF32_SSINS_10tfloat32_tESN_fLi64ELi128ELNS4_4UMMA5MajorE0ELSP_0ELNSO_7ScaleInE0ELSQ_0EEEEEENS4_6LayoutINS5_IJSC_SC_SC_EEENS5_IJNSA_ILi0EEESV_SV_EEEEENS5_IJNS4_10UnderscoreESY_SY_EEEEENS4_13SM90_TMA_LOADENS4_14ComposedLayoutINS4_7SwizzleILi3ELi4ELi3EEENS4_18smem_ptr_flag_bitsILi32EEENST_INS5_IJSB_SH_EEENS5_IJSH_SC_EEEEEEEvNS4_8identityENS4_23SM90_TMA_LOAD_MULTICASTES1A_vS1B_EENS_8epilogue10collective18CollectiveEpilogueINS1E_23Sm100TmaWarpSpecializedILi4ELi2ELi16ELb1ELb0EEEJSI_NS5_IJNST_ISF_SC_EENST_ISH_SC_EEEEEfSJ_fSJ_NS1E_6fusion15FusionCallbacksIS1I_NS1M_17LinearCombinationIffffLNS_15FloatRoundStyleE2EEESI_S1L_JEEENS4_5SM1004TMEM4LOAD26SM100_TMEM_LOAD_16dp128b8xES11_S1A_NS4_17SM75_U32x4_LDSM_NENS4_14SM90_TMA_STOREES1A_NS4_17SM90_U32x4_STSM_NENS4_39AutoVectorizingCopyWithAssumedAlignmentILi128EEEEEEvvEEEEvNT_6ParamsE --------------------------
	.section	.nv.info._ZN7cutlass13device_kernelINS_4gemm6kernel13GemmUniversalIN4cute5tupleIJiiiiEEENS1_10collective13CollectiveMmaINS1_35MainloopSm100TmaUmmaWarpSpecializedILi8ELi2ELi4ENS5_IJNS4_1CILi8EEENSA_ILi1EEESC_EEEEENS5_IJNSA_ILi64EEENSA_ILi128EEENSA_ILi32EEEEEEfNS5_IJlSC_lEEEfSJ_NS4_8TiledMMAINS4_8MMA_AtomIJNS4_17SM100_MMA_TF32_SSINS_10tfloat32_tESN_fLi64ELi128ELNS4_4UMMA5MajorE0ELSP_0ELNSO_7ScaleInE0ELSQ_0EEEEEENS4_6LayoutINS5_IJSC_SC_SC_EEENS5_IJNSA_ILi0EEESV_SV_EEEEENS5_IJNS4_10UnderscoreESY_SY_EEEEENS4_13SM90_TMA_LOADENS4_14ComposedLayoutINS4_7SwizzleILi3ELi4ELi3EEENS4_18smem_ptr_flag_bitsILi32EEENST_INS5_IJSB_SH_EEENS5_IJSH_SC_EEEEEEEvNS4_8identityENS4_23SM90_TMA_LOAD_MULTICASTES1A_vS1B_EENS_8epilogue10collective18CollectiveEpilogueINS1E_23Sm100TmaWarpSpecializedILi4ELi2ELi16ELb1ELb0EEEJSI_NS5_IJNST_ISF_SC_EENST_ISH_SC_EEEEEfSJ_fSJ_NS1E_6fusion15FusionCallbacksIS1I_NS1M_17LinearCombinationIffffLNS_15FloatRoundStyleE2EEESI_S1L_JEEENS4_5SM1004TMEM4LOAD26SM100_TMEM_LOAD_16dp128b8xES11_S1A_NS4_17SM75_U32x4_LDSM_NENS4_14SM90_TMA_STOREES1A_NS4_17SM90_U32x4_STSM_NENS4_39AutoVectorizingCopyWithAssumedAlignmentILi128EEEEEEvvEEEEvNT_6ParamsE,"",@"SHT_CUDA_INFO"
	.sectionflags	@""
	.align	4


	//----- nvinfo : EIATTR_CUDA_API_VERSION
	.align		4
        /*0000*/ 	.byte	0x04, 0x37
        /*0002*/ 	.short	(.L_31 - .L_30)
.L_30:
        /*0004*/ 	.word	0x00000082


	//----- nvinfo : EIATTR_KPARAM_INFO
	.align		4
.L_31:
        /*0008*/ 	.byte	0x04, 0x17
        /*000a*/ 	.short	(.L_33 - .L_32)
.L_32:
        /*000c*/ 	.word	0x00000000
        /*0010*/ 	.short	0x0000
        /*0012*/ 	.short	0x0000
        /*0014*/ 	.byte	0x00, 0xf0, 0x01, 0x20


	//----- nvinfo : EIATTR_AT_ENTRY_FRAGMENTS
	.align		4
.L_33:
        /*0018*/ 	.byte	0x04, 0x4f
        /*001a*/ 	.short	(.L_35 - .L_34)


	//   ....[0]....
.L_34:
        /*001c*/ 	.word	0x00000006


	//----- nvinfo : EIATTR_RESERVED_SMEM_USED
	.align		4
.L_35:
        /*0020*/ 	.byte	0x01, 0x41
	.zero		2


	//----- nvinfo : EIATTR_SPARSE_MMA_MASK
	.align		4
        /*0024*/ 	.byte	0x03, 0x50
        /*0026*/ 	.short	0x0000


	//----- nvinfo : EIATTR_TCGEN05_1CTA_USED
	.align		4
        /*0028*/ 	.byte	0x01, 0x51
	.zero		2


	//----- nvinfo : EIATTR_MAXREG_COUNT
	.align		4
        /*002c*/ 	.byte	0x03, 0x1b
        /*002e*/ 	.short	0x00ff


	//----- nvinfo : EIATTR_NUM_BARRIERS
	.align		4
        /*0030*/ 	.byte	0x02, 0x4c
        /*0032*/ 	.byte	0x07
	.zero		1


	//----- nvinfo : EIATTR_EXTERNS
	.align		4
        /*0034*/ 	.byte	0x04, 0x0f
        /*0036*/ 	.short	(.L_37 - .L_36)


	//   ....[0]....
	.align		4
.L_36:
        /*0038*/ 	.word	index@(__assertfail)


	//----- nvinfo : EIATTR_MERCURY_ISA_VERSION
	.align		4
.L_37:
        /*003c*/ 	.byte	0x03, 0x5f
        /*003e*/ 	.short	0x0101


	//----- nvinfo : EIATTR_INT_WARP_WIDE_INSTR_OFFSETS
	.align		4
        /*0040*/ 	.byte	0x04, 0x31
        /*0042*/ 	.short	(.L_39 - .L_38)


	//   ....[0]....
.L_38:
        /*0044*/ 	.word	0x00004150


	//   ....[1]....
        /*0048*/ 	.word	0x00004180


	//   ....[2]....
        /*004c*/ 	.word	0x000041a0


	//   ....[3]....
        /*0050*/ 	.word	0x00004db0


	//   ....[4]....
        /*0054*/ 	.word	0x00004e10


	//   ....[5]....
        /*0058*/ 	.word	0x00004ef0


	//   ....[6]....
        /*005c*/ 	.word	0x00004f70


	//   ....[7]....
        /*0060*/ 	.word	0x00005060


	//   ....[8]....
        /*0064*/ 	.word	0x000050f0


	//   ....[9]....
        /*0068*/ 	.word	0x000051e0


	//   ....[10]....
        /*006c*/ 	.word	0x00005290


	//----- nvinfo : EIATTR_COOP_GROUP_MASK_REGIDS
	.align		4
.L_39:
        /*0070*/ 	.byte	0x04, 0x29
        /*0072*/ 	.short	(.L_41 - .L_40)


	//   ....[0]....
.L_40:
        /*0074*/ 	.word	0xffffffff


	//   ....[1]....
        /*0078*/ 	.word	0xffffffff


	//   ....[2]....
        /*007c*/ 	.word	0xffffffff


	//   ....[3]....
        /*0080*/ 	.word	0xffffffff


	//   ....[4]....
        /*0084*/ 	.word	0xffffffff


	//   ....[5]....
        /*0088*/ 	.word	0xffffffff


	//   ....[6]....
        /*008c*/ 	.word	0xffffffff


	//   ....[7]....
        /*0090*/ 	.word	0xffffffff


	//   ....[8]....
        /*0094*/ 	.word	0xffffffff


	//   ....[9]....
        /*0098*/ 	.word	0xffffffff


	//   ....[10]....
        /*009c*/ 	.word	0xffffffff


	//   ....[11]....
        /*00a0*/ 	.word	0xffffffff


	//   ....[12]....
        /*00a4*/ 	.word	0xffffffff


	//   ....[13]....
        /*00a8*/ 	.word	0xffffffff


	//----- nvinfo : EIATTR_COOP_GROUP_INSTR_OFFSETS
	.align		4
.L_41:
        /*00ac*/ 	.byte	0x04, 0x28
        /*00ae*/ 	.short	(.L_43 - .L_42)


	//   ....[0]....
.L_42:
        /*00b0*/ 	.word	0x00000080


	//   ....[1]....
        /*00b4*/ 	.word	0x000004f0


	//   ....[2]....
        /*00b8*/ 	.word	0x00000730


	//   ....[3]....
        /*00bc*/ 	.word	0x000008d0


	//   ....[4]....
        /*00c0*/ 	.word	0x000009d0


	//   ....[5]....
        /*00c4*/ 	.word	0x00000b40


	//   ....[6]....
        /*00c8*/ 	.word	0x00000ce0


	//   ....[7]....
        /*00cc*/ 	.word	0x00000ea0


	//   ....[8]....
        /*00d0*/ 	.word	0x00002210


	//   ....[9]....
        /*00d4*/ 	.word	0x00003340


	//   ....[10]....
        /*00d8*/ 	.word	0x00003550


	//   ....[11]....
        /*00dc*/ 	.word	0x00003580


	//   ....[12]....
        /*00e0*/ 	.word	0x00004030


	//   ....[13]....
        /*00e4*/ 	.word	0x00004260


	//----- nvinfo : EIATTR_VRC_CTA_INIT_COUNT
	.align		4
.L_43:
        /*00e8*/ 	.byte	0x02, 0x4a
        /*00ea*/ 	.byte	0x80
	.zero		1


	//----- nvinfo : EIATTR_SYSCALL_OFFSETS
	.align		4
        /*00ec*/ 	.byte	0x04, 0x46
        /*00ee*/ 	.short	(.L_45 - .L_44)


	//   ....[0]....
.L_44:
        /*00f0*/ 	.word	0x00005f30


	//   ....[1]....
        /*00f4*/ 	.word	0x00006020


	//   ....[2]....
        /*00f8*/ 	.word	0x00006890


	//   ....[3]....
        /*00fc*/ 	.word	0x00007050


	//   ....[4]....
        /*0100*/ 	.word	0x000077c0


	//   ....[5]....
        /*0104*/ 	.word	0x00007f20


	//----- nvinfo : EIATTR_MBARRIER_INSTR_OFFSETS
	.align		4
.L_45:
        /*0108*/ 	.byte	0x04, 0x39
        /*010a*/ 	.short	(.L_47 - .L_46)


	//   ....[0]....
.L_46:
        /*010c*/ 	.word	0x00000610
        /*0110*/ 	.word	0x000000ff
        /*0114*/ 	.word	0x00000000
        /*0118*/ 	.short	0x0100
        /*011a*/ 	.byte	0x04
	.zero		1


	//   ....[1]....
        /*011c*/ 	.word	0x00000620
        /*0120*/ 	.word	0x000000ff
        /*0124*/ 	.word	0x00000040
        /*0128*/ 	.short	0x0100
        /*012a*/ 	.byte	0x04
	.zero		1


	//   ....[2]....
        /*012c*/ 	.word	0x00000630
        /*0130*/ 	.word	0x000000ff
        /*0134*/ 	.word	0x00000008
        /*0138*/ 	.short	0x0100
        /*013a*/ 	.byte	0x04
	.zero		1


	//   ....[3]....
        /*013c*/ 	.word	0x00000640
        /*0140*/ 	.word	0x000000ff
        /*0144*/ 	.word	0x00000048
        /*0148*/ 	.short	0x0100
        /*014a*/ 	.byte	0x04
	.zero		1


	//   ....[4]....
        /*014c*/ 	.word	0x00000650
        /*0150*/ 	.word	0x000000ff
        /*0154*/ 	.word	0x00000010
        /*0158*/ 	.short	0x0100
        /*015a*/ 	.byte	0x04
	.zero		1


	//   ....[5]....
        /*015c*/ 	.word	0x00000660
        /*0160*/ 	.word	0x000000ff
        /*0164*/ 	.word	0x00000050
        /*0168*/ 	.short	0x0100
        /*016a*/ 	.byte	0x04
	.zero		1


	//   ....[6]....
        /*016c*/ 	.word	0x00000670
        /*0170*/ 	.word	0x000000ff
        /*0174*/ 	.word	0x00000018
        /*0178*/ 	.short	0x0100
        /*017a*/ 	.byte	0x04
	.zero		1


	//   ....[7]....
        /*017c*/ 	.word	0x00000680
        /*0180*/ 	.word	0x000000ff
        /*0184*/ 	.word	0x00000058
        /*0188*/ 	.short	0x0100
        /*018a*/ 	.byte	0x04
	.zero		1


	//   ....[8]....
        /*018c*/ 	.word	0x00000690
        /*0190*/ 	.word	0x000000ff
        /*0194*/ 	.word	0x00000020
        /*0198*/ 	.short	0x0100
        /*019a*/ 	.byte	0x04
	.zero		1


	//   ....[9]....
        /*019c*/ 	.word	0x000006a0
        /*01a0*/ 	.word	0x000000ff
        /*01a4*/ 	.word	0x00000060
        /*01a8*/ 	.short	0x0100
        /*01aa*/ 	.byte	0x04
	.zero		1


	//   ....[10]....
        /*01ac*/ 	.word	0x000006b0
        /*01b0*/ 	.word	0x000000ff
        /*01b4*/ 	.word	0x00000028
        /*01b8*/ 	.short	0x0100
        /*01ba*/ 	.byte	0x04
	.zero		1


	//   ....[11]....
        /*01bc*/ 	.word	0x000006c0
        /*01c0*/ 	.word	0x000000ff
        /*01c4*/ 	.word	0x00000068
        /*01c8*/ 	.short	0x0100
        /*01ca*/ 	.byte	0x04
	.zero		1


	//   ....[12]....
        /*01cc*/ 	.word	0x000006d0
        /*01d0*/ 	.word	0x000000ff
        /*01d4*/ 	.word	0x00000030
        /*01d8*/ 	.short	0x0100
        /*01da*/ 	.byte	0x04
	.zero		1


	//   ....[13]....
        /*01dc*/ 	.word	0x000006e0
        /*01e0*/ 	.word	0x000000ff
        /*01e4*/ 	.word	0x00000070
        /*01e8*/ 	.short	0x0100
        /*01ea*/ 	.byte	0x04
	.zero		1


	//   ....[14]....
        /*01ec*/ 	.word	0x000006f0
        /*01f0*/ 	.word	0x000000ff
        /*01f4*/ 	.word	0x00000038
        /*01f8*/ 	.short	0x0100
        /*01fa*/ 	.byte	0x04
	.zero		1


	//   ....[15]....
        /*01fc*/ 	.word	0x00000700
        /*0200*/ 	.word	0x000000ff
        /*0204*/ 	.word	0x00000078
        /*0208*/ 	.short	0x0100
        /*020a*/ 	.byte	0x04
	.zero		1


	//   ....[16]....
        /*020c*/ 	.word	0x00000840
        /*0210*/ 	.word	0x000000ff
        /*0214*/ 	.word	0x00000080
        /*0218*/ 	.short	0x0100
        /*021a*/ 	.byte	0x04
	.zero		1


	//   ....[17]....
        /*021c*/ 	.word	0x00000850
        /*0220*/ 	.word	0x000000ff
        /*0224*/ 	.word	0x000000a0
        /*0228*/ 	.short	0x0100
        /*022a*/ 	.byte	0x04
	.zero		1


	//   ....[18]....
        /*022c*/ 	.word	0x00000860
        /*0230*/ 	.word	0x000000ff
        /*0234*/ 	.word	0x00000088
        /*0238*/ 	.short	0x0100
        /*023a*/ 	.byte	0x04
	.zero		1


	//   ....[19]....
        /*023c*/ 	.word	0x00000870
        /*0240*/ 	.word	0x000000ff
        /*0244*/ 	.word	0x000000a8
        /*0248*/ 	.short	0x0100
        /*024a*/ 	.byte	0x04
	.zero		1


	//   ....[20]....
        /*024c*/ 	.word	0x00000880
        /*0250*/ 	.word	0x000000ff
        /*0254*/ 	.word	0x00000090
        /*0258*/ 	.short	0x0100
        /*025a*/ 	.byte	0x04
	.zero		1


	//   ....[21]....
        /*025c*/ 	.word	0x00000890
        /*0260*/ 	.word	0x000000ff
        /*0264*/ 	.word	0x000000b0
        /*0268*/ 	.short	0x0100
        /*026a*/ 	.byte	0x04
	.zero		1


	//   ....[22]....
        /*026c*/ 	.word	0x000008a0
        /*0270*/ 	.word	0x000000ff
        /*0274*/ 	.word	0x00000098
        /*0278*/ 	.short	0x0100
        /*027a*/ 	.byte	0x04
	.zero		1


	//   ....[23]....
        /*027c*/ 	.word	0x000008b0
        /*0280*/ 	.word	0x000000ff
        /*0284*/ 	.word	0x000000b8
        /*0288*/ 	.short	0x0100
        /*028a*/ 	.byte	0x04
	.zero		1


	//   ....[24]....
        /*028c*/ 	.word	0x000009a0
        /*0290*/ 	.word	0x000000ff
        /*0294*/ 	.word	0x000000c0
        /*0298*/ 	.short	0x0100
        /*029a*/ 	.byte	0x06
	.zero		1


	//   ....[25]....
        /*029c*/ 	.word	0x000009b0
        /*02a0*/ 	.word	0x000000ff
        /*02a4*/ 	.word	0x000000c8
        /*02a8*/ 	.short	0x0100
        /*02aa*/ 	.byte	0x06
	.zero		1


	//   ....[26]....
        /*02ac*/ 	.word	0x00000af0
        /*02b0*/ 	.word	0x000000ff
        /*02b4*/ 	.word	0x000000d0
        /*02b8*/ 	.short	0x0100
        /*02ba*/ 	.byte	0x06
	.zero		1


	//   ....[27]....
        /*02bc*/ 	.word	0x00000b00
        /*02c0*/ 	.word	0x000000ff
        /*02c4*/ 	.word	0x000000e0
        /*02c8*/ 	.short	0x0100
        /*02ca*/ 	.byte	0x06
	.zero		1


	//   ....[28]....
        /*02cc*/ 	.word	0x00000b10
        /*02d0*/ 	.word	0x000000ff
        /*02d4*/ 	.word	0x000000d8
        /*02d8*/ 	.short	0x0100
        /*02da*/ 	.byte	0x06
	.zero		1


	//   ....[29]....
        /*02dc*/ 	.word	0x00000b20
        /*02e0*/ 	.word	0x000000ff
        /*02e4*/ 	.word	0x000000e8
        /*02e8*/ 	.short	0x0100
        /*02ea*/ 	.byte	0x06
	.zero		1


	//   ....[30]....
        /*02ec*/ 	.word	0x00000c50
        /*02f0*/ 	.word	0x000000ff
        /*02f4*/ 	.word	0x000000f0
        /*02f8*/ 	.short	0x0100
        /*02fa*/ 	.byte	0x04
	.zero		1


	//   ....[31]....
        /*02fc*/ 	.word	0x00000c60
        /*0300*/ 	.word	0x000000ff
        /*0304*/ 	.word	0x00000110
        /*0308*/ 	.short	0x0100
        /*030a*/ 	.byte	0x04
	.zero		1


	//   ....[32]....
        /*030c*/ 	.word	0x00000c70
        /*0310*/ 	.word	0x000000ff
        /*0314*/ 	.word	0x000000f8
        /*0318*/ 	.short	0x0100
        /*031a*/ 	.byte	0x04
	.zero		1


	//   ....[33]....
        /*031c*/ 	.word	0x00000c80
        /*0320*/ 	.word	0x000000ff
        /*0324*/ 	.word	0x00000118
        /*0328*/ 	.short	0x0100
        /*032a*/ 	.byte	0x04
	.zero		1


	//   ....[34]....
        /*032c*/ 	.word	0x00000c90
        /*0330*/ 	.word	0x000000ff
        /*0334*/ 	.word	0x00000100
        /*0338*/ 	.short	0x0100
        /*033a*/ 	.byte	0x04
	.zero		1


	//   ....[35]....
        /*033c*/ 	.word	0x00000ca0
        /*0340*/ 	.word	0x000000ff
        /*0344*/ 	.word	0x00000120
        /*0348*/ 	.short	0x0100
        /*034a*/ 	.byte	0x04
	.zero		1


	//   ....[36]....
        /*034c*/ 	.word	0x00000cb0
        /*0350*/ 	.word	0x000000ff
        /*0354*/ 	.word	0x00000108
        /*0358*/ 	.short	0x0100
        /*035a*/ 	.byte	0x04
	.zero		1


	//   ....[37]....
        /*035c*/ 	.word	0x00000cc0
        /*0360*/ 	.word	0x000000ff
        /*0364*/ 	.word	0x00000128
        /*0368*/ 	.short	0x0100
        /*036a*/ 	.byte	0x04
	.zero		1


	//   ....[38]....
        /*036c*/ 	.word	0x00000db0
        /*0370*/ 	.word	0x000000ff
        /*0374*/ 	.word	0x00000130
        /*0378*/ 	.short	0x0100
        /*037a*/ 	.byte	0x04
	.zero		1


	//   ....[39]....
        /*037c*/ 	.word	0x00000dc0
        /*0380*/ 	.word	0x000000ff
        /*0384*/ 	.word	0x00000140
        /*0388*/ 	.short	0x0100
        /*038a*/ 	.byte	0x04
	.zero		1


	//   ....[40]....
        /*038c*/ 	.word	0x00000dd0
        /*0390*/ 	.word	0x000000ff
        /*0394*/ 	.word	0x00000138
        /*0398*/ 	.short	0x0100
        /*039a*/ 	.byte	0x04
	.zero		1


	//   ....[41]....
        /*039c*/ 	.word	0x00000de0
        /*03a0*/ 	.word	0x000000ff
        /*03a4*/ 	.word	0x00000148
        /*03a8*/ 	.short	0x0100
        /*03aa*/ 	.byte	0x04
	.zero		1


	//   ....[42]....
        /*03ac*/ 	.word	0x00001ab0
        /*03b0*/ 	.word	0x00000000
        /*03b4*/ 	.word	0x00000140
        /*03b8*/ 	.short	0x010a
        /*03ba*/ 	.byte	0xff
	.zero		1


	//   ....[43]....
        /*03bc*/ 	.word	0x00001ae0
        /*03c0*/ 	.word	0x00000000
        /*03c4*/ 	.word	0x00000130
        /*03c8*/ 	.short	0x0101
        /*03ca*/ 	.byte	0xff
	.zero		1


	//   ....[44]....
        /*03cc*/ 	.word	0x00001b90
        /*03d0*/ 	.word	0x000000ff
        /*03d4*/ 	.word	0x00000040
        /*03d8*/ 	.short	0x010a
        /*03da*/ 	.byte	0x04
	.zero		1


	//   ....[45]....
        /*03dc*/ 	.word	0x00001c10
        /*03e0*/ 	.word	0x000000ff
        /*03e4*/ 	.word	0x00000040
        /*03e8*/ 	.short	0x010a
        /*03ea*/ 	.byte	0x21
	.zero		1


	//   ....[46]....
        /*03ec*/ 	.word	0x00001da0
        /*03f0*/ 	.word	0x000000ff
        /*03f4*/ 	.word	0x00000040
        /*03f8*/ 	.short	0x010a
        /*03fa*/ 	.byte	0x08
	.zero		1


	//   ....[47]....
        /*03fc*/ 	.word	0x00001ed0
        /*0400*/ 	.word	0x000000ff
        /*0404*/ 	.word	0x000000c8
        /*0408*/ 	.short	0x0101
        /*040a*/ 	.byte	0x07
	.zero		1


	//   ....[48]....
        /*040c*/ 	.word	0x00001ef0
        /*0410*/ 	.word	0x000000ff
        /*0414*/ 	.word	0x00000040
        /*0418*/ 	.short	0x010a
        /*041a*/ 	.byte	0x04
	.zero		1


	//   ....[49]....
        /*041c*/ 	.word	0x00001f70
        /*0420*/ 	.word	0x000000ff
        /*0424*/ 	.word	0x00000040
        /*0428*/ 	.short	0x010a
        /*042a*/ 	.byte	0x09
	.zero		1


	//   ....[50]....
        /*042c*/ 	.word	0x00002110
        /*0430*/ 	.word	0x000000ff
        /*0434*/ 	.word	0x00000040
        /*0438*/ 	.short	0x010a
        /*043a*/ 	.byte	0x06
	.zero		1


	//   ....[51]....
        /*043c*/ 	.word	0x00002240
        /*0440*/ 	.word	0x00000003
        /*0444*/ 	.word	0x000000d0
        /*0448*/ 	.short	0x010a
        /*044a*/ 	.byte	0xff
	.zero		1


	//   ....[52]....
        /*044c*/ 	.word	0x00002390
        /*0450*/ 	.word	0x00000000
        /*0454*/ 	.word	0x00000000
        /*0458*/ 	.short	0x0101
        /*045a*/ 	.byte	0xff
	.zero		1


	//   ....[53]....
        /*045c*/ 	.word	0x00002950
        /*0460*/ 	.word	0x000000ff
        /*0464*/ 	.word	0x00000000
        /*0468*/ 	.short	0x010a
        /*046a*/ 	.byte	0x04
	.zero		1


	//   ....[54]....
        /*046c*/ 	.word	0x000029e0
        /*0470*/ 	.word	0x000000ff
        /*0474*/ 	.word	0x00000000
        /*0478*/ 	.short	0x010a
        /*047a*/ 	.byte	0x05
	.zero		1


	//   ....[55]....
        /*047c*/ 	.word	0x00002a70
        /*0480*/ 	.word	0x000000ff
        /*0484*/ 	.word	0x00000000
        /*0488*/ 	.short	0x010a
        /*048a*/ 	.byte	0x05
	.zero		1


	//   ....[56]....
        /*048c*/ 	.word	0x00002b00
        /*0490*/ 	.word	0x000000ff
        /*0494*/ 	.word	0x00000000
        /*0498*/ 	.short	0x010a
        /*049a*/ 	.byte	0x05
	.zero		1


	//   ....[57]....
        /*049c*/ 	.word	0x00002b90
        /*04a0*/ 	.word	0x000000ff
        /*04a4*/ 	.word	0x00000000
        /*04a8*/ 	.short	0x010a
        /*04aa*/ 	.byte	0x05
	.zero		1


	//   ....[58]....
        /*04ac*/ 	.word	0x00002c20
        /*04b0*/ 	.word	0x000000ff
        /*04b4*/ 	.word	0x00000000
        /*04b8*/ 	.short	0x010a
        /*04ba*/ 	.byte	0x05
	.zero		1


	//   ....[59]....
        /*04bc*/ 	.word	0x00002cb0
        /*04c0*/ 	.word	0x000000ff
        /*04c4*/ 	.word	0x00000000
        /*04c8*/ 	.short	0x010a
        /*04ca*/ 	.byte	0x05
	.zero		1


	//   ....[60]....
        /*04cc*/ 	.word	0x00002d50
        /*04d0*/ 	.word	0x00000000
        /*04d4*/ 	.word	0x00000000
        /*04d8*/ 	.short	0x010a
        /*04da*/ 	.byte	0xff
	.zero		1


	//   ....[61]....
        /*04dc*/ 	.word	0x00002e90
        /*04e0*/ 	.word	0x00000002
        /*04e4*/ 	.word	0x00000130
        /*04e8*/ 	.short	0x010a
        /*04ea*/ 	.byte	0xff
	.zero		1


	//   ....[62]....
        /*04ec*/ 	.word	0x00002f00
        /*04f0*/ 	.word	0x00000002
        /*04f4*/ 	.word	0x00000000
        /*04f8*/ 	.short	0x0101
        /*04fa*/ 	.byte	0xff
	.zero		1


	//   ....[63]....
        /*04fc*/ 	.word	0x00002f20
        /*0500*/ 	.word	0x000000ff
        /*0504*/ 	.word	0x000000e0
        /*0508*/ 	.short	0x010a
        /*050a*/ 	.byte	0x04
	.zero		1


	//   ....[64]....
        /*050c*/ 	.word	0x00003040
        /*0510*/ 	.word	0x00000002
        /*0514*/ 	.word	0x000000d0
        /*0518*/ 	.short	0x010a
        /*051a*/ 	.byte	0xff
	.zero		1


	//   ....[65]....
        /*051c*/ 	.word	0x00003140
        /*0520*/ 	.word	0x00000002
        /*0524*/ 	.word	0x00000000
        /*0528*/ 	.short	0x0101
        /*052a*/ 	.byte	0xff
	.zero		1


	//   ....[66]....
        /*052c*/ 	.word	0x000031d0
        /*0530*/ 	.word	0x000000ff
        /*0534*/ 	.word	0x000000e0
        /*0538*/ 	.short	0x0106
        /*053a*/ 	.byte	0x04
	.zero		1


	//   ....[67]....
        /*053c*/ 	.word	0x000031f0
        /*0540*/ 	.word	0x000000ff
        /*0544*/ 	.word	0x000000e0
        /*0548*/ 	.short	0x010a
        /*054a*/ 	.byte	0x04
	.zero		1


	//   ....[68]....
        /*054c*/ 	.word	0x00003280
        /*0550*/ 	.word	0x000000ff
        /*0554*/ 	.word	0x000000e0
        /*0558*/ 	.short	0x0106
        /*055a*/ 	.byte	0x07
	.zero		1


	//   ....[69]....
        /*055c*/ 	.word	0x000032c0
        /*0560*/ 	.word	0x00000000
        /*0564*/ 	.word	0x000000e0
        /*0568*/ 	.short	0x010a
        /*056a*/ 	.byte	0xff
	.zero		1


	//   ....[70]....
        /*056c*/ 	.word	0x00003820
        /*0570*/ 	.word	0x00000000
        /*0574*/ 	.word	0x000000d0
        /*0578*/ 	.short	0x010a
        /*057a*/ 	.byte	0xff
	.zero		1


	//   ....[71]....
        /*057c*/ 	.word	0x00003920
        /*0580*/ 	.word	0x00000003
        /*0584*/ 	.word	0x00000000
        /*0588*/ 	.short	0x0101
        /*058a*/ 	.byte	0xff
	.zero		1


	//   ....[72]....
        /*058c*/ 	.word	0x00003930
        /*0590*/ 	.word	0x000000ff
        /*0594*/ 	.word	0x00000000
        /*0598*/ 	.short	0x010a
        /*059a*/ 	.byte	0x04
	.zero		1


	//   ....[73]....
        /*059c*/ 	.word	0x000039b0
        /*05a0*/ 	.word	0x000000ff
        /*05a4*/ 	.word	0x00000110
        /*05a8*/ 	.short	0x010a
        /*05aa*/ 	.byte	0x1f
	.zero		1


	//   ....[74]....
        /*05ac*/ 	.word	0x00003a90
        /*05b0*/ 	.word	0x000000ff
        /*05b4*/ 	.word	0x00000000
        /*05b8*/ 	.short	0x010a
        /*05ba*/ 	.byte	0x05
	.zero		1


	//   ....[75]....
        /*05bc*/ 	.word	0x00003bd0
        /*05c0*/ 	.word	0x000000ff
        /*05c4*/ 	.word	0x00000000
        /*05c8*/ 	.short	0x010a
        /*05ca*/ 	.byte	0x04
	.zero		1


	//   ....[76]....
        /*05cc*/ 	.word	0x00003e60
        /*05d0*/ 	.word	0x000000ff
        /*05d4*/ 	.word	0x00000000
        /*05d8*/ 	.short	0x010a
        /*05da*/ 	.byte	0x04
	.zero		1


	//   ....[77]....
        /*05dc*/ 	.word	0x00003ef0
        /*05e0*/ 	.word	0x000000ff
        /*05e4*/ 	.word	0x00000000
        /*05e8*/ 	.short	0x010a
        /*05ea*/ 	.byte	0x05
	.zero		1


	//   ....[78]....
        /*05ec*/ 	.word	0x00003f80
        /*05f0*/ 	.word	0x000000ff
        /*05f4*/ 	.word	0x00000000
        /*05f8*/ 	.short	0x010a
        /*05fa*/ 	.byte	0x05
	.zero		1


	//   ....[79]....
        /*05fc*/ 	.word	0x00004010
        /*0600*/ 	.word	0x000000ff
        /*0604*/ 	.word	0x00000000
        /*0608*/ 	.short	0x010a
        /*060a*/ 	.byte	0x04
	.zero		1


	//   ....[80]....
        /*060c*/ 	.word	0x00004570
        /*0610*/ 	.word	0x00000008
        /*0614*/ 	.word	0x000000d0
        /*0618*/ 	.short	0x010a
        /*061a*/ 	.byte	0xff
	.zero		1


	//   ....[81]....
        /*061c*/ 	.word	0x000046e0
        /*0620*/ 	.word	0x00000000
        /*0624*/ 	.word	0x00000000
        /*0628*/ 	.short	0x0101
        /*062a*/ 	.byte	0xff
	.zero		1


	//   ....[82]....
        /*062c*/ 	.word	0x00004bc0
        /*0630*/ 	.word	0x000000ff
        /*0634*/ 	.word	0x000000c8
        /*0638*/ 	.short	0x010a
        /*063a*/ 	.byte	0x15
	.zero		1


	//   ....[83]....
        /*063c*/ 	.word	0x00004d50
        /*0640*/ 	.word	0x000000ff
        /*0644*/ 	.word	0x000000a0
        /*0648*/ 	.short	0x010a
        /*064a*/ 	.byte	0x15
	.zero		1


	//   ....[84]....
        /*064c*/ 	.word	0x00004ea0
        /*0650*/ 	.word	0x000000ff
        /*0654*/ 	.word	0x00000080
        /*0658*/ 	.short	0x010b
        /*065a*/ 	.byte	0x15
	.zero		1


	//   ....[85]....
        /*065c*/ 	.word	0x00004eb0
        /*0660*/ 	.word	0x000000ff
        /*0664*/ 	.word	0x00000000
        /*0668*/ 	.short	0x0101
        /*066a*/ 	.byte	0x32
	.zero		1


	//   ....[86]....
        /*066c*/ 	.word	0x00004ec0
        /*0670*/ 	.word	0x000000ff
        /*0674*/ 	.word	0x000000a8
        /*0678*/ 	.short	0x010a
        /*067a*/ 	.byte	0x15
	.zero		1


	//   ....[87]....
        /*067c*/ 	.word	0x00005010
        /*0680*/ 	.word	0x000000ff
        /*0684*/ 	.word	0x00000088
        /*0688*/ 	.short	0x010b
        /*068a*/ 	.byte	0x15
	.zero		1


	//   ....[88]....
        /*068c*/ 	.word	0x00005020
        /*0690*/ 	.word	0x000000ff
        /*0694*/ 	.word	0x00000000
        /*0698*/ 	.short	0x0101
        /*069a*/ 	.byte	0x31
	.zero		1


	//   ....[89]....
        /*069c*/ 	.word	0x00005030
        /*06a0*/ 	.word	0x000000ff
        /*06a4*/ 	.word	0x000000b0
        /*06a8*/ 	.short	0x010a
        /*06aa*/ 	.byte	0x15
	.zero		1


	//   ....[90]....
        /*06ac*/ 	.word	0x00005190
        /*06b0*/ 	.word	0x000000ff
        /*06b4*/ 	.word	0x00000090
        /*06b8*/ 	.short	0x010b
        /*06ba*/ 	.byte	0x15
	.zero		1


	//   ....[91]....
        /*06bc*/ 	.word	0x000051a0
        /*06c0*/ 	.word	0x000000ff
        /*06c4*/ 	.word	0x00000000
        /*06c8*/ 	.short	0x0101
        /*06ca*/ 	.byte	0x30
	.zero		1


	//   ....[92]....
        /*06cc*/ 	.word	0x000051b0
        /*06d0*/ 	.word	0x000000ff
        /*06d4*/ 	.word	0x000000b8
        /*06d8*/ 	.short	0x010a
        /*06da*/ 	.byte	0x15
	.zero		1


	//   ....[93]....
        /*06dc*/ 	.word	0x000053b0
        /*06e0*/ 	.word	0x000000ff
        /*06e4*/ 	.word	0x00000098
        /*06e8*/ 	.short	0x010b
        /*06ea*/ 	.byte	0x15
	.zero		1


	//   ....[94]....
        /*06ec*/ 	.word	0x000053c0
        /*06f0*/ 	.word	0x000000ff
        /*06f4*/ 	.word	0x00000000
        /*06f8*/ 	.short	0x0101
        /*06fa*/ 	.byte	0x2b
	.zero		1


	//   ....[95]....
        /*06fc*/ 	.word	0x000053f0
        /*0700*/ 	.word	0x000000ff
        /*0704*/ 	.word	0x000000a0
        /*0708*/ 	.short	0x010a
        /*070a*/ 	.byte	0x15
	.zero		1


	//   ....[96]....
        /*070c*/ 	.word	0x00005410
        /*0710*/ 	.word	0x000000ff
        /*0714*/ 	.word	0x000000a8
        /*0718*/ 	.short	0x010a
        /*071a*/ 	.byte	0x15
	.zero		1


	//   ....[97]....
        /*071c*/ 	.word	0x00005430
        /*0720*/ 	.word	0x000000ff
        /*0724*/ 	.word	0x000000b0
        /*0728*/ 	.short	0x010a
        /*072a*/ 	.byte	0x15
	.zero		1


	//   ....[98]....
        /*072c*/ 	.word	0x00005470
        /*0730*/ 	.word	0x00000000
        /*0734*/ 	.word	0x000000b8
        /*0738*/ 	.short	0x010a
        /*073a*/ 	.byte	0xff
	.zero		1


	//   ....[99]....
        /*073c*/ 	.word	0x000057c0
        /*0740*/ 	.word	0x00000003
        /*0744*/ 	.word	0x000000d0
        /*0748*/ 	.short	0x010a
        /*074a*/ 	.byte	0xff
	.zero		1


	//   ....[100]....
        /*074c*/ 	.word	0x00005940
        /*0750*/ 	.word	0x00000000
        /*0754*/ 	.word	0x00000000
        /*0758*/ 	.short	0x0101
        /*075a*/ 	.byte	0xff
	.zero		1


	//   ....[101]....
        /*075c*/ 	.word	0x000064b0
        /*0760*/ 	.word	0x000000ff
        /*0764*/ 	.word	0x00000080
        /*0768*/ 	.short	0x010a
        /*076a*/ 	.byte	0x2c
	.zero		1


	//   ....[102]....
        /*076c*/ 	.word	0x000064f0
        /*0770*/ 	.word	0x00000047
        /*0774*/ 	.word	0x000000f0
        /*0778*/ 	.short	0x010a
        /*077a*/ 	.byte	0xff
	.zero		1


	//   ....[103]....
        /*077c*/ 	.word	0x00006670
        /*0780*/ 	.word	0x000000ff
        /*0784*/ 	.word	0x00000080
        /*0788*/ 	.short	0x010a
        /*078a*/ 	.byte	0x2c
	.zero		1


	//   ....[104]....
        /*078c*/ 	.word	0x00006770
        /*0790*/ 	.word	0x00000047
        /*0794*/ 	.word	0x000000f0
        /*0798*/ 	.short	0x010a
        /*079a*/ 	.byte	0xff
	.zero		1


	//   ....[105]....
        /*079c*/ 	.word	0x00006d70
        /*07a0*/ 	.word	0x00000000
        /*07a4*/ 	.word	0x00000000
        /*07a8*/ 	.short	0x0101
        /*07aa*/ 	.byte	0xff
	.zero		1


	//   ....[106]....
        /*07ac*/ 	.word	0x00006d80
        /*07b0*/ 	.word	0x00000002
        /*07b4*/ 	.word	0x00000080
        /*07b8*/ 	.short	0x010a
        /*07ba*/ 	.byte	0xff
	.zero		1


	//   ....[107]....
        /*07bc*/ 	.word	0x00006e50
        /*07c0*/ 	.word	0x00000002
        /*07c4*/ 	.word	0x00000080
        /*07c8*/ 	.short	0x010a
        /*07ca*/ 	.byte	0xff
	.zero		1


	//   ....[108]....
        /*07cc*/ 	.word	0x000074e0
        /*07d0*/ 	.word	0x00000014
        /*07d4*/ 	.word	0x00000000
        /*07d8*/ 	.short	0x0101
        /*07da*/ 	.byte	0xff
	.zero		1


	//   ....[109]....
        /*07dc*/ 	.word	0x00007500
        /*07e0*/ 	.word	0x00000000
        /*07e4*/ 	.word	0x00000080
        /*07e8*/ 	.short	0x010a
        /*07ea*/ 	.byte	0xff
	.zero		1


	//   ....[110]....
        /*07ec*/ 	.word	0x000075c0
        /*07f0*/ 	.word	0x00000000
        /*07f4*/ 	.word	0x00000080
        /*07f8*/ 	.short	0x010a
        /*07fa*/ 	.byte	0xff
	.zero		1


	//   ....[111]....
        /*07fc*/ 	.word	0x00007c40
        /*0800*/ 	.word	0x00000014
        /*0804*/ 	.word	0x00000000
        /*0808*/ 	.short	0x0101
        /*080a*/ 	.byte	0xff
	.zero		1


	//   ....[112]....
        /*080c*/ 	.word	0x00007c60
        /*0810*/ 	.word	0x00000002
        /*0814*/ 	.word	0x00000080
        /*0818*/ 	.short	0x010a
        /*081a*/ 	.byte	0xff
	.zero		1


	//   ....[113]....
        /*081c*/ 	.word	0x00007d20
        /*0820*/ 	.word	0x00000002
        /*0824*/ 	.word	0x00000080
        /*0828*/ 	.short	0x010a
        /*082a*/ 	.byte	0xff
	.zero		1


	//   ....[114]....
        /*082c*/ 	.word	0x00008120
        /*0830*/ 	.word	0x000000ff
        /*0834*/ 	.word	0x00000000
        /*0838*/ 	.short	0x0101
        /*083a*/ 	.byte	0x04
	.zero		1


	//   ....[115]....
        /*083c*/ 	.word	0x00008420
        /*0840*/ 	.word	0x00000000
        /*0844*/ 	.word	0x00000000
        /*0848*/ 	.short	0x0101
        /*084a*/ 	.byte	0xff
	.zero		1


	//   ....[116]....
        /*084c*/ 	.word	0x000086d0
        /*0850*/ 	.word	0x000000ff
        /*0854*/ 	.word	0x00000000
        /*0858*/ 	.short	0x0101
        /*085a*/ 	.byte	0x04
	.zero		1


	//   ....[117]....
        /*085c*/ 	.word	0x000086f0
        /*0860*/ 	.word	0x00000000
        /*0864*/ 	.word	0x00000140
        /*0868*/ 	.short	0x010a
        /*086a*/ 	.byte	0xff
	.zero		1


	//   ....[118]....
        /*086c*/ 	.word	0x00008750
        /*0870*/ 	.word	0x00000000
        /*0874*/ 	.word	0x00000040
        /*0878*/ 	.short	0x010a
        /*087a*/ 	.byte	0xff
	.zero		1


	//   ....[119]....
        /*087c*/ 	.word	0x000087b0
        /*0880*/ 	.word	0x00000000
        /*0884*/ 	.word	0x00000040
        /*0888*/ 	.short	0x010a
        /*088a*/ 	.byte	0xff
	.zero		1


	//   ....[120]....
        /*088c*/ 	.word	0x00008800
        /*0890*/ 	.word	0x00000003
        /*0894*/ 	.word	0x000000d0
        /*0898*/ 	.short	0x010a
        /*089a*/ 	.byte	0xff
	.zero		1


	//   ....[121]....
        /*089c*/ 	.word	0x00008860
        /*08a0*/ 	.word	0x00000000
        /*08a4*/ 	.word	0x00000000
        /*08a8*/ 	.short	0x010a
        /*08aa*/ 	.byte	0xff
	.zero		1


	//   ....[122]....
        /*08ac*/ 	.word	0x000088c0
        /*08b0*/ 	.word	0x00000000
        /*08b4*/ 	.word	0x00000000
        /*08b8*/ 	.short	0x010a
        /*08ba*/ 	.byte	0xff
	.zero		1


	//   ....[123]....
        /*08bc*/ 	.word	0x00008920
        /*08c0*/ 	.word	0x00000000
        /*08c4*/ 	.word	0x00000000
        /*08c8*/ 	.short	0x010a
        /*08ca*/ 	.byte	0xff
	.zero		1


	//   ....[124]....
        /*08cc*/ 	.word	0x00008980
        /*08d0*/ 	.word	0x00000000
        /*08d4*/ 	.word	0x00000000
        /*08d8*/ 	.short	0x010a
        /*08da*/ 	.byte	0xff
	.zero		1


	//   ....[125]....
        /*08dc*/ 	.word	0x000089e0
        /*08e0*/ 	.word	0x00000000
        /*08e4*/ 	.word	0x00000000
        /*08e8*/ 	.short	0x010a
        /*08ea*/ 	.byte	0xff
	.zero		1


	//   ....[126]....
        /*08ec*/ 	.word	0x00008a40
        /*08f0*/ 	.word	0x00000000
        /*08f4*/ 	.word	0x00000000
        /*08f8*/ 	.short	0x010a
        /*08fa*/ 	.byte	0xff
	.zero		1


	//   ....[127]....
        /*08fc*/ 	.word	0x00008aa0
        /*0900*/ 	.word	0x00000000
        /*0904*/ 	.word	0x00000000
        /*0908*/ 	.short	0x010a
        /*090a*/ 	.byte	0xff
	.zero		1


	//   ....[128]....
        /*090c*/ 	.word	0x00008af0
        /*0910*/ 	.word	0x00000002
        /*0914*/ 	.word	0x00000130
        /*0918*/ 	.short	0x010a
        /*091a*/ 	.byte	0xff
	.zero		1


	//   ....[129]....
        /*091c*/ 	.word	0x00008b50
        /*0920*/ 	.word	0x00000002
        /*0924*/ 	.word	0x000000e0
        /*0928*/ 	.short	0x010a
        /*092a*/ 	.byte	0xff
	.zero		1


	//   ....[130]....
        /*092c*/ 	.word	0x00008ba0
        /*0930*/ 	.word	0x00000002
        /*0934*/ 	.word	0x000000d0
        /*0938*/ 	.short	0x010a
        /*093a*/ 	.byte	0xff
	.zero		1


	//   ....[131]....
        /*093c*/ 	.word	0x00008c00
        /*0940*/ 	.word	0x00000000
        /*0944*/ 	.word	0x000000e0
        /*0948*/ 	.short	0x010a
        /*094a*/ 	.byte	0xff
	.zero		1


	//   ....[132]....
        /*094c*/ 	.word	0x00008c50
        /*0950*/ 	.word	0x00000000
        /*0954*/ 	.word	0x000000d0
        /*0958*/ 	.short	0x010a
        /*095a*/ 	.byte	0xff
	.zero		1


	//   ....[133]....
        /*095c*/ 	.word	0x00008cb0
        /*0960*/ 	.word	0x00000002
        /*0964*/ 	.word	0x00000110
        /*0968*/ 	.short	0x010a
        /*096a*/ 	.byte	0xff
	.zero		1


	//   ....[134]....
        /*096c*/ 	.word	0x00008d10
        /*0970*/ 	.word	0x00000000
        /*0974*/ 	.word	0x00000000
        /*0978*/ 	.short	0x010a
        /*097a*/ 	.byte	0xff
	.zero		1


	//   ....[135]....
        /*097c*/ 	.word	0x00008d70
        /*0980*/ 	.word	0x00000000
        /*0984*/ 	.word	0x00000000
        /*0988*/ 	.short	0x010a
        /*098a*/ 	.byte	0xff
	.zero		1


	//   ....[136]....
        /*098c*/ 	.word	0x00008dd0
        /*0990*/ 	.word	0x00000000
        /*0994*/ 	.word	0x00000000
        /*0998*/ 	.short	0x010a
        /*099a*/ 	.byte	0xff
	.zero		1


	//   ....[137]....
        /*099c*/ 	.word	0x00008e30
        /*09a0*/ 	.word	0x00000000
        /*09a4*/ 	.word	0x00000000
        /*09a8*/ 	.short	0x010a
        /*09aa*/ 	.byte	0xff
	.zero		1


	//   ....[138]....
        /*09ac*/ 	.word	0x00008e90
        /*09b0*/ 	.word	0x00000000
        /*09b4*/ 	.word	0x00000000
        /*09b8*/ 	.short	0x010a
        /*09ba*/ 	.byte	0xff
	.zero		1


	//   ....[139]....
        /*09bc*/ 	.word	0x00008ee0
        /*09c0*/ 	.word	0x00000008
        /*09c4*/ 	.word	0x000000d0
        /*09c8*/ 	.short	0x010a
        /*09ca*/ 	.byte	0xff
	.zero		1


	//   ....[140]....
        /*09cc*/ 	.word	0x00008f40
        /*09d0*/ 	.word	0x00000000
        /*09d4*/ 	.word	0x000000c8
        /*09d8*/ 	.short	0x010a
        /*09da*/ 	.byte	0xff
	.zero		1


	//   ....[141]....
        /*09dc*/ 	.word	0x00008fa0
        /*09e0*/ 	.word	0x00000000
        /*09e4*/ 	.word	0x000000a0
        /*09e8*/ 	.short	0x010a
        /*09ea*/ 	.byte	0xff
	.zero		1


	//   ....[142]....
        /*09ec*/ 	.word	0x00009000
        /*09f0*/ 	.word	0x00000000
        /*09f4*/ 	.word	0x000000a8
        /*09f8*/ 	.short	0x010a
        /*09fa*/ 	.byte	0xff
	.zero		1


	//   ....[143]....
        /*09fc*/ 	.word	0x00009060
        /*0a00*/ 	.word	0x00000000
        /*0a04*/ 	.word	0x000000b0
        /*0a08*/ 	.short	0x010a
        /*0a0a*/ 	.byte	0xff
	.zero		1


	//   ....[144]....
        /*0a0c*/ 	.word	0x000090c0
        /*0a10*/ 	.word	0x00000000
        /*0a14*/ 	.word	0x000000b8
        /*0a18*/ 	.short	0x010a
        /*0a1a*/ 	.byte	0xff
	.zero		1


	//   ....[145]....
        /*0a1c*/ 	.word	0x00009120
        /*0a20*/ 	.word	0x00000000
        /*0a24*/ 	.word	0x000000a0
        /*0a28*/ 	.short	0x010a
        /*0a2a*/ 	.byte	0xff
	.zero		1


	//   ....[146]....
        /*0a2c*/ 	.word	0x00009180
        /*0a30*/ 	.word	0x00000000
        /*0a34*/ 	.word	0x000000a8
        /*0a38*/ 	.short	0x010a
        /*0a3a*/ 	.byte	0xff
	.zero		1


	//   ....[147]....
        /*0a3c*/ 	.word	0x000091e0
        /*0a40*/ 	.word	0x00000000
        /*0a44*/ 	.word	0x000000b0
        /*0a48*/ 	.short	0x010a
        /*0a4a*/ 	.byte	0xff
	.zero		1


	//   ....[148]....
        /*0a4c*/ 	.word	0x00009230
        /*0a50*/ 	.word	0x00000003
        /*0a54*/ 	.word	0x000000d0
        /*0a58*/ 	.short	0x010a
        /*0a5a*/ 	.byte	0xff
	.zero		1


	//   ....[149]....
        /*0a5c*/ 	.word	0x00009290
        /*0a60*/ 	.word	0x00000000
        /*0a64*/ 	.word	0x00000080
        /*0a68*/ 	.short	0x010a
        /*0a6a*/ 	.byte	0xff
	.zero		1


	//   ....[150]....
        /*0a6c*/ 	.word	0x000092e0
        /*0a70*/ 	.word	0x00000047
        /*0a74*/ 	.word	0x000000f0
        /*0a78*/ 	.short	0x010a
        /*0a7a*/ 	.byte	0xff
	.zero		1


	//   ....[151]....
        /*0a7c*/ 	.word	0x00009330
        /*0a80*/ 	.word	0x00000002
        /*0a84*/ 	.word	0x00000080
        /*0a88*/ 	.short	0x010a
        /*0a8a*/ 	.byte	0xff
	.zero		1


	//   ....[152]....
        /*0a8c*/ 	.word	0x00009380
        /*0a90*/ 	.word	0x00000000
        /*0a94*/ 	.word	0x00000080
        /*0a98*/ 	.short	0x010a
        /*0a9a*/ 	.byte	0xff
	.zero		1


	//   ....[153]....
        /*0a9c*/ 	.word	0x000093d0
        /*0aa0*/ 	.word	0x00000002
        /*0aa4*/ 	.word	0x00000080
        /*0aa8*/ 	.short	0x010a
        /*0aaa*/ 	.byte	0xff
	.zero		1


	//----- nvinfo : EIATTR_NUM_MBARRIERS
	.align		4
.L_47:
        /*0aac*/ 	.byte	0x03, 0x38
        /*0aae*/ 	.short	0x002a


	//----- nvinfo : EIATTR_EXIT_INSTR_OFFSETS
	.align		4
        /*0ab0*/ 	.byte	0x04, 0x1c
        /*0ab2*/ 	.short	(.L_49 - .L_48)


	//   ....[0]....
.L_48:
        /*0ab4*/ 	.word	0x00002d80


	//   ....[1]....
        /*0ab8*/ 	.word	0x00003290


	//   ....[2]....
        /*0abc*/ 	.word	0x000032f0


	//   ....[3]....
        /*0ac0*/ 	.word	0x00004270


	//   ....[4]....
        /*0ac4*/ 	.word	0x000054a0


	//   ....[5]....
        /*0ac8*/ 	.word	0x000054e0


	//   ....[6]....
        /*0acc*/ 	.word	0x000085b0


	//   ....[7]....
        /*0ad0*/ 	.word	0x00008630


	//   ....[8]....
        /*0ad4*/ 	.word	0x00008660


	//   ....[9]....
        /*0ad8*/ 	.word	0x000086e0


	//----- nvinfo : EIATTR_MAX_THREADS
	.align		4
.L_49:
        /*0adc*/ 	.byte	0x04, 0x05
        /*0ade*/ 	.short	(.L_51 - .L_50)
.L_50:
        /*0ae0*/ 	.word	0x00000100
        /*0ae4*/ 	.word	0x00000001
        /*0ae8*/ 	.word	0x00000001


	//----- nvinfo : EIATTR_CRS_STACK_SIZE
	.align		4
.L_51:
        /*0aec*/ 	.byte	0x04, 0x1e
        /*0aee*/ 	.short	(.L_53 - .L_52)
.L_52:
        /*0af0*/ 	.word	0x00000000


	//----- nvinfo : EIATTR_CBANK_PARAM_SIZE
	.align		4
.L_53:
        /*0af4*/ 	.byte	0x03, 0x19
        /*0af6*/ 	.short	0x0800


	//----- nvinfo : EIATTR_PARAM_CBANK
	.align		4
        /*0af8*/ 	.byte	0x04, 0x0a
        /*0afa*/ 	.short	(.L_55 - .L_54)
	.align		4
.L_54:
        /*0afc*/ 	.word	index@(.nv.constant0._ZN7cutlass13device_kernelINS_4gemm6kernel13GemmUniversalIN4cute5tupleIJiiiiEEENS1_10collective13CollectiveMmaINS1_35MainloopSm100TmaUmmaWarpSpecializedILi8ELi2ELi4ENS5_IJNS4_1CILi8EEENSA_ILi1EEESC_EEEEENS5_IJNSA_ILi64EEENSA_ILi128EEENSA_ILi32EEEEEEfNS5_IJlSC_lEEEfSJ_NS4_8TiledMMAINS4_8MMA_AtomIJNS4_17SM100_MMA_TF32_SSINS_10tfloat32_tESN_fLi64ELi128ELNS4_4UMMA5MajorE0ELSP_0ELNSO_7ScaleInE0ELSQ_0EEEEEENS4_6LayoutINS5_IJSC_SC_SC_EEENS5_IJNSA_ILi0EEESV_SV_EEEEENS5_IJNS4_10UnderscoreESY_SY_EEEEENS4_13SM90_TMA_LOADENS4_14ComposedLayoutINS4_7SwizzleILi3ELi4ELi3EEENS4_18smem_ptr_flag_bitsILi32EEENST_INS5_IJSB_SH_EEENS5_IJSH_SC_EEEEEEEvNS4_8identityENS4_23SM90_TMA_LOAD_MULTICASTES1A_vS1B_EENS_8epilogue10collective18CollectiveEpilogueINS1E_23Sm100TmaWarpSpecializedILi4ELi2ELi16ELb1ELb0EEEJSI_NS5_IJNST_ISF_SC_EENST_ISH_SC_EEEEEfSJ_fSJ_NS1E_6fusion15FusionCallbacksIS1I_NS1M_17LinearCombinationIffffLNS_15FloatRoundStyleE2EEESI_S1L_JEEENS4_5SM1004TMEM4LOAD26SM100_TMEM_LOAD_16dp128b8xES11_S1A_NS4_17SM75_U32x4_LDSM_NENS4_14SM90_TMA_STOREES1A_NS4_17SM90_U32x4_STSM_NENS4_39AutoVectorizingCopyWithAssumedAlignmentILi128EEEEEEvvEEEEvNT_6ParamsE)
        /*0b00*/ 	.short	0x0380
        /*0b02*/ 	.short	0x0800


	//----- nvinfo : EIATTR_SW_WAR
	.align		4
.L_55:
        /*0b04*/ 	.byte	0x04, 0x36
        /*0b06*/ 	.short	(.L_57 - .L_56)
.L_56:
        /*0b08*/ 	.word	0x00000008
.L_57:


//--------------------- .nv.callgraph             --------------------------
	.section	.nv.callgraph,"",@"SHT_CUDA_CALLGRAPH"
	.align	4
	.sectionentsize	8
	.align		4
        /*0000*/ 	.word	0x00000000
	.align		4
        /*0004*/ 	.word	0xffffffff
	.align		4
        /*0008*/ 	.word	index@(_ZN7cutlass13device_kernelINS_4gemm6kernel13GemmUniversalIN4cute5tupleIJiiiiEEENS1_10collective13CollectiveMmaINS1_35MainloopSm100TmaUmmaWarpSpecializedILi8ELi2ELi4ENS5_IJNS4_1CILi8EEENSA_ILi1EEESC_EEEEENS5_IJNSA_ILi64EEENSA_ILi128EEENSA_ILi32EEEEEEfNS5_IJlSC_lEEEfSJ_NS4_8TiledMMAINS4_8MMA_AtomIJNS4_17SM100_MMA_TF32_SSINS_10tfloat32_tESN_fLi64ELi128ELNS4_4UMMA5MajorE0ELSP_0ELNSO_7ScaleInE0ELSQ_0EEEEEENS4_6LayoutINS5_IJSC_SC_SC_EEENS5_IJNSA_ILi0EEESV_SV_EEEEENS5_IJNS4_10UnderscoreESY_SY_EEEEENS4_13SM90_TMA_LOADENS4_14ComposedLayoutINS4_7SwizzleILi3ELi4ELi3EEENS4_18smem_ptr_flag_bitsILi32EEENST_INS5_IJSB_SH_EEENS5_IJSH_SC_EEEEEEEvNS4_8identityENS4_23SM90_TMA_LOAD_MULTICASTES1A_vS1B_EENS_8epilogue10collective18CollectiveEpilogueINS1E_23Sm100TmaWarpSpecializedILi4ELi2ELi16ELb1ELb0EEEJSI_NS5_IJNST_ISF_SC_EENST_ISH_SC_EEEEEfSJ_fSJ_NS1E_6fusion15FusionCallbacksIS1I_NS1M_17LinearCombinationIffffLNS_15FloatRoundStyleE2EEESI_S1L_JEEENS4_5SM1004TMEM4LOAD26SM100_TMEM_LOAD_16dp128b8xES11_S1A_NS4_17SM75_U32x4_LDSM_NENS4_14SM90_TMA_STOREES1A_NS4_17SM90_U32x4_STSM_NENS4_39AutoVectorizingCopyWithAssumedAlignmentILi128EEEEEEvvEEEEvNT_6ParamsE)
	.align		4
        /*000c*/ 	.word	index@(__assertfail)
	.align		4
        /*0010*/ 	.word	0x00000000
	.align		4
        /*0014*/ 	.word	0xfffffffe
	.align		4
        /*0018*/ 	.word	0x00000000
	.align		4
        /*001c*/ 	.word	0xfffffffd
	.align		4
        /*0020*/ 	.word	0x00000000
	.align		4
        /*0024*/ 	.word	0xfffffffc


//--------------------- .nv.constant4             --------------------------
	.section	.nv.constant4,"a",@progbits
	.align	8
	.align		8
.nv.constant4:
        /*0000*/ 	.dword	__assertfail
	.align		8
        /*0008*/ 	.dword	__unnamed_1
	.align		8
        /*0010*/ 	.dword	__unnamed_2
	.align		8
        /*0018*/ 	.dword	_ZN40_INTERNAL_b73b78ab_4_k_cu_eccfe24a_299544cuda3std3__45__cpo5beginE
	.align		8
        /*0020*/ 	.dword	_ZN40_INTERNAL_b73b78ab_4_k_cu_eccfe24a_299544cuda3std3__45__cpo3endE
	.align		8
        /*0028*/ 	.dword	_ZN40_INTERNAL_b73b78ab_4_k_cu_eccfe24a_299544cuda3std3__45__cpo6cbeginE
	.align		8
        /*0030*/ 	.dword	_ZN40_INTERNAL_b73b78ab_4_k_cu_eccfe24a_299544cuda3std3__45__cpo4cendE
	.align		8
        /*0038*/ 	.dword	_ZN40_INTERNAL_b73b78ab_4_k_cu_eccfe24a_299544cuda3std3__442_GLOBAL__N__b73b78ab_4_k_cu_eccfe24a_299546ignoreE
	.align		8
        /*0040*/ 	.dword	_ZN40_INTERNAL_b73b78ab_4_k_cu_eccfe24a_299544cuda3std3__419piecewise_constructE
	.align		8
        /*0048*/ 	.dword	_ZN40_INTERNAL_b73b78ab_4_k_cu_eccfe24a_299544cuda3std3__48in_placeE
	.align		8
        /*0050*/ 	.dword	_ZN40_INTERNAL_b73b78ab_4_k_cu_eccfe24a_299544cuda3std6ranges3__45__cpo4swapE
	.align		8
        /*0058*/ 	.dword	_ZN40_INTERNAL_b73b78ab_4_k_cu_eccfe24a_299544cuda3std6ranges3__45__cpo9iter_moveE
	.align		8
        /*0060*/ 	.dword	_ZN40_INTERNAL_b73b78ab_4_k_cu_eccfe24a_299544cute7productE
	.align		8
        /*0068*/ 	.dword	_ZN40_INTERNAL_b73b78ab_4_k_cu_eccfe24a_299544cute1_E
	.align		8
        /*0070*/ 	.dword	$str$25
	.align		8
        /*0078*/ 	.dword	$str$26
	.align		8
        /*0080*/ 	.dword	$str$27
	.align		8
        /*0088*/ 	.dword	$str$28


//--------------------- .text._ZN7cutlass13device_kernelINS_4gemm6kernel13GemmUniversalIN4cute5tupleIJiiiiEEENS1_10collective13CollectiveMmaINS1_35MainloopSm100TmaUmmaWarpSpecializedILi8ELi2ELi4ENS5_IJNS4_1CILi8EEENSA_ILi1EEESC_EEEEENS5_IJNSA_ILi64EEENSA_ILi128EEENSA_ILi32EEEEEEfNS5_IJlSC_lEEEfSJ_NS4_8TiledMMAINS4_8MMA_AtomIJNS4_17SM100_MMA_TF32_SSINS_10tfloat32_tESN_fLi64ELi128ELNS4_4UMMA5MajorE0ELSP_0ELNSO_7ScaleInE0ELSQ_0EEEEEENS4_6LayoutINS5_IJSC_SC_SC_EEENS5_IJNSA_ILi0EEESV_SV_EEEEENS5_IJNS4_10UnderscoreESY_SY_EEEEENS4_13SM90_TMA_LOADENS4_14ComposedLayoutINS4_7SwizzleILi3ELi4ELi3EEENS4_18smem_ptr_flag_bitsILi32EEENST_INS5_IJSB_SH_EEENS5_IJSH_SC_EEEEEEEvNS4_8identityENS4_23SM90_TMA_LOAD_MULTICASTES1A_vS1B_EENS_8epilogue10collective18CollectiveEpilogueINS1E_23Sm100TmaWarpSpecializedILi4ELi2ELi16ELb1ELb0EEEJSI_NS5_IJNST_ISF_SC_EENST_ISH_SC_EEEEEfSJ_fSJ_NS1E_6fusion15FusionCallbacksIS1I_NS1M_17LinearCombinationIffffLNS_15FloatRoundStyleE2EEESI_S1L_JEEENS4_5SM1004TMEM4LOAD26SM100_TMEM_LOAD_16dp128b8xES11_S1A_NS4_17SM75_U32x4_LDSM_NENS4_14SM90_TMA_STOREES1A_NS4_17SM90_U32x4_STSM_NENS4_39AutoVectorizingCopyWithAssumedAlignmentILi128EEEEEEvvEEEEvNT_6ParamsE --------------------------
	.section	.text._ZN7cutlass13device_kernelINS_4gemm6kernel13GemmUniversalIN4cute5tupleIJiiiiEEENS1_10collective13CollectiveMmaINS1_35MainloopSm100TmaUmmaWarpSpecializedILi8ELi2ELi4ENS5_IJNS4_1CILi8EEENSA_ILi1EEESC_EEEEENS5_IJNSA_ILi64EEENSA_ILi128EEENSA_ILi32EEEEEEfNS5_IJlSC_lEEEfSJ_NS4_8TiledMMAINS4_8MMA_AtomIJNS4_17SM100_MMA_TF32_SSINS_10tfloat32_tESN_fLi64ELi128ELNS4_4UMMA5MajorE0ELSP_0ELNSO_7ScaleInE0ELSQ_0EEEEEENS4_6LayoutINS5_IJSC_SC_SC_EEENS5_IJNSA_ILi0EEESV_SV_EEEEENS5_IJNS4_10UnderscoreESY_SY_EEEEENS4_13SM90_TMA_LOADENS4_14ComposedLayoutINS4_7SwizzleILi3ELi4ELi3EEENS4_18smem_ptr_flag_bitsILi32EEENST_INS5_IJSB_SH_EEENS5_IJSH_SC_EEEEEEEvNS4_8identityENS4_23SM90_TMA_LOAD_MULTICASTES1A_vS1B_EENS_8epilogue10collective18CollectiveEpilogueINS1E_23Sm100TmaWarpSpecializedILi4ELi2ELi16ELb1ELb0EEEJSI_NS5_IJNST_ISF_SC_EENST_ISH_SC_EEEEEfSJ_fSJ_NS1E_6fusion15FusionCallbacksIS1I_NS1M_17LinearCombinationIffffLNS_15FloatRoundStyleE2EEESI_S1L_JEEENS4_5SM1004TMEM4LOAD26SM100_TMEM_LOAD_16dp128b8xES11_S1A_NS4_17SM75_U32x4_LDSM_NENS4_14SM90_TMA_STOREES1A_NS4_17SM90_U32x4_STSM_NENS4_39AutoVectorizingCopyWithAssumedAlignmentILi128EEEEEEvvEEEEvNT_6ParamsE,"ax",@progbits
	.align	128
.text._ZN7cutlass13device_kernelINS_4gemm6kernel13GemmUniversalIN4cute5tupleIJiiiiEEENS1_10collective13CollectiveMmaINS1_35MainloopSm100TmaUmmaWarpSpecializedILi8ELi2ELi4ENS5_IJNS4_1CILi8EEENSA_ILi1EEESC_EEEEENS5_IJNSA_ILi64EEENSA_ILi128EEENSA_ILi32EEEEEEfNS5_IJlSC_lEEEfSJ_NS4_8TiledMMAINS4_8MMA_AtomIJNS4_17SM100_MMA_TF32_SSINS_10tfloat32_tESN_fLi64ELi128ELNS4_4UMMA5MajorE0ELSP_0ELNSO_7ScaleInE0ELSQ_0EEEEEENS4_6LayoutINS5_IJSC_SC_SC_EEENS5_IJNSA_ILi0EEESV_SV_EEEEENS5_IJNS4_10UnderscoreESY_SY_EEEEENS4_13SM90_TMA_LOADENS4_14ComposedLayoutINS4_7SwizzleILi3ELi4ELi3EEENS4_18smem_ptr_flag_bitsILi32EEENST_INS5_IJSB_SH_EEENS5_IJSH_SC_EEEEEEEvNS4_8identityENS4_23SM90_TMA_LOAD_MULTICASTES1A_vS1B_EENS_8epilogue10collective18CollectiveEpilogueINS1E_23Sm100TmaWarpSpecializedILi4ELi2ELi16ELb1ELb0EEEJSI_NS5_IJNST_ISF_SC_EENST_ISH_SC_EEEEEfSJ_fSJ_NS1E_6fusion15FusionCallbacksIS1I_NS1M_17LinearCombinationIffffLNS_15FloatRoundStyleE2EEESI_S1L_JEEENS4_5SM1004TMEM4LOAD26SM100_TMEM_LOAD_16dp128b8xES11_S1A_NS4_17SM75_U32x4_LDSM_NENS4_14SM90_TMA_STOREES1A_NS4_17SM90_U32x4_STSM_NENS4_39AutoVectorizingCopyWithAssumedAlignmentILi128EEEEEEvvEEEEvNT_6ParamsE:
        .type           _ZN7cutlass13device_kernelINS_4gemm6kernel13GemmUniversalIN4cute5tupleIJiiiiEEENS1_10collective13CollectiveMmaINS1_35MainloopSm100TmaUmmaWarpSpecializedILi8ELi2ELi4ENS5_IJNS4_1CILi8EEENSA_ILi1EEESC_EEEEENS5_IJNSA_ILi64EEENSA_ILi128EEENSA_ILi32EEEEEEfNS5_IJlSC_lEEEfSJ_NS4_8TiledMMAINS4_8MMA_AtomIJNS4_17SM100_MMA_TF32_SSINS_10tfloat32_tESN_fLi64ELi128ELNS4_4UMMA5MajorE0ELSP_0ELNSO_7ScaleInE0ELSQ_0EEEEEENS4_6LayoutINS5_IJSC_SC_SC_EEENS5_IJNSA_ILi0EEESV_SV_EEEEENS5_IJNS4_10UnderscoreESY_SY_EEEEENS4_13SM90_TMA_LOADENS4_14ComposedLayoutINS4_7SwizzleILi3ELi4ELi3EEENS4_18smem_ptr_flag_bitsILi32EEENST_INS5_IJSB_SH_EEENS5_IJSH_SC_EEEEEEEvNS4_8identityENS4_23SM90_TMA_LOAD_MULTICASTES1A_vS1B_EENS_8epilogue10collective18CollectiveEpilogueINS1E_23Sm100TmaWarpSpecializedILi4ELi2ELi16ELb1ELb0EEEJSI_NS5_IJNST_ISF_SC_EENST_ISH_SC_EEEEEfSJ_fSJ_NS1E_6fusion15FusionCallbacksIS1I_NS1M_17LinearCombinationIffffLNS_15FloatRoundStyleE2EEESI_S1L_JEEENS4_5SM1004TMEM4LOAD26SM100_TMEM_LOAD_16dp128b8xES11_S1A_NS4_17SM75_U32x4_LDSM_NENS4_14SM90_TMA_STOREES1A_NS4_17SM90_U32x4_STSM_NENS4_39AutoVectorizingCopyWithAssumedAlignmentILi128EEEEEEvvEEEEvNT_6ParamsE,@function
        .size           _ZN7cutlass13device_kernelINS_4gemm6kernel13GemmUniversalIN4cute5tupleIJiiiiEEENS1_10collective13CollectiveMmaINS1_35MainloopSm100TmaUmmaWarpSpecializedILi8ELi2ELi4ENS5_IJNS4_1CILi8EEENSA_ILi1EEESC_EEEEENS5_IJNSA_ILi64EEENSA_ILi128EEENSA_ILi32EEEEEEfNS5_IJlSC_lEEEfSJ_NS4_8TiledMMAINS4_8MMA_AtomIJNS4_17SM100_MMA_TF32_SSINS_10tfloat32_tESN_fLi64ELi128ELNS4_4UMMA5MajorE0ELSP_0ELNSO_7ScaleInE0ELSQ_0EEEEEENS4_6LayoutINS5_IJSC_SC_SC_EEENS5_IJNSA_ILi0EEESV_SV_EEEEENS5_IJNS4_10UnderscoreESY_SY_EEEEENS4_13SM90_TMA_LOADENS4_14ComposedLayoutINS4_7SwizzleILi3ELi4ELi3EEENS4_18smem_ptr_flag_bitsILi32EEENST_INS5_IJSB_SH_EEENS5_IJSH_SC_EEEEEEEvNS4_8identityENS4_23SM90_TMA_LOAD_MULTICASTES1A_vS1B_EENS_8epilogue10collective18CollectiveEpilogueINS1E_23Sm100TmaWarpSpecializedILi4ELi2ELi16ELb1ELb0EEEJSI_NS5_IJNST_ISF_SC_EENST_ISH_SC_EEEEEfSJ_fSJ_NS1E_6fusion15FusionCallbacksIS1I_NS1M_17LinearCombinationIffffLNS_15FloatRoundStyleE2EEESI_S1L_JEEENS4_5SM1004TMEM4LOAD26SM100_TMEM_LOAD_16dp128b8xES11_S1A_NS4_17SM75_U32x4_LDSM_NENS4_14SM90_TMA_STOREES1A_NS4_17SM90_U32x4_STSM_NENS4_39AutoVectorizingCopyWithAssumedAlignmentILi128EEEEEEvvEEEEvNT_6ParamsE,(.L_x_196 - _ZN7cutlass13device_kernelINS_4gemm6kernel13GemmUniversalIN4cute5tupleIJiiiiEEENS1_10collective13CollectiveMmaINS1_35MainloopSm100TmaUmmaWarpSpecializedILi8ELi2ELi4ENS5_IJNS4_1CILi8EEENSA_ILi1EEESC_EEEEENS5_IJNSA_ILi64EEENSA_ILi128EEENSA_ILi32EEEEEEfNS5_IJlSC_lEEEfSJ_NS4_8TiledMMAINS4_8MMA_AtomIJNS4_17SM100_MMA_TF32_SSINS_10tfloat32_tESN_fLi64ELi128ELNS4_4UMMA5MajorE0ELSP_0ELNSO_7ScaleInE0ELSQ_0EEEEEENS4_6LayoutINS5_IJSC_SC_SC_EEENS5_IJNSA_ILi0EEESV_SV_EEEEENS5_IJNS4_10UnderscoreESY_SY_EEEEENS4_13SM90_TMA_LOADENS4_14ComposedLayoutINS4_7SwizzleILi3ELi4ELi3EEENS4_18smem_ptr_flag_bitsILi32EEENST_INS5_IJSB_SH_EEENS5_IJSH_SC_EEEEEEEvNS4_8identityENS4_23SM90_TMA_LOAD_MULTICASTES1A_vS1B_EENS_8epilogue10collective18CollectiveEpilogueINS1E_23Sm100TmaWarpSpecializedILi4ELi2ELi16ELb1ELb0EEEJSI_NS5_IJNST_ISF_SC_EENST_ISH_SC_EEEEEfSJ_fSJ_NS1E_6fusion15FusionCallbacksIS1I_NS1M_17LinearCombinationIffffLNS_15FloatRoundStyleE2EEESI_S1L_JEEENS4_5SM1004TMEM4LOAD26SM100_TMEM_LOAD_16dp128b8xES11_S1A_NS4_17SM75_U32x4_LDSM_NENS4_14SM90_TMA_STOREES1A_NS4_17SM90_U32x4_STSM_NENS4_39AutoVectorizingCopyWithAssumedAlignmentILi128EEEEEEvvEEEEvNT_6ParamsE)
        .other          _ZN7cutlass13device_kernelINS_4gemm6kernel13GemmUniversalIN4cute5tupleIJiiiiEEENS1_10collective13CollectiveMmaINS1_35MainloopSm100TmaUmmaWarpSpecializedILi8ELi2ELi4ENS5_IJNS4_1CILi8EEENSA_ILi1EEESC_EEEEENS5_IJNSA_ILi64EEENSA_ILi128EEENSA_ILi32EEEEEEfNS5_IJlSC_lEEEfSJ_NS4_8TiledMMAINS4_8MMA_AtomIJNS4_17SM100_MMA_TF32_SSINS_10tfloat32_tESN_fLi64ELi128ELNS4_4UMMA5MajorE0ELSP_0ELNSO_7ScaleInE0ELSQ_0EEEEEENS4_6LayoutINS5_IJSC_SC_SC_EEENS5_IJNSA_ILi0EEESV_SV_EEEEENS5_IJNS4_10UnderscoreESY_SY_EEEEENS4_13SM90_TMA_LOADENS4_14ComposedLayoutINS4_7SwizzleILi3ELi4ELi3EEENS4_18smem_ptr_flag_bitsILi32EEENST_INS5_IJSB_SH_EEENS5_IJSH_SC_EEEEEEEvNS4_8identityENS4_23SM90_TMA_LOAD_MULTICASTES1A_vS1B_EENS_8epilogue10collective18CollectiveEpilogueINS1E_23Sm100TmaWarpSpecializedILi4ELi2ELi16ELb1ELb0EEEJSI_NS5_IJNST_ISF_SC_EENST_ISH_SC_EEEEEfSJ_fSJ_NS1E_6fusion15FusionCallbacksIS1I_NS1M_17LinearCombinationIffffLNS_15FloatRoundStyleE2EEESI_S1L_JEEENS4_5SM1004TMEM4LOAD26SM100_TMEM_LOAD_16dp128b8xES11_S1A_NS4_17SM75_U32x4_LDSM_NENS4_14SM90_TMA_STOREES1A_NS4_17SM90_U32x4_STSM_NENS4_39AutoVectorizingCopyWithAssumedAlignmentILi128EEEEEEvvEEEEvNT_6ParamsE,@"STO_CUDA_ENTRY STV_DEFAULT"
_ZN7cutlass13device_kernelINS_4gemm6kernel13GemmUniversalIN4cute5tupleIJiiiiEEENS1_10collective13CollectiveMmaINS1_35MainloopSm100TmaUmmaWarpSpecializedILi8ELi2ELi4ENS5_IJNS4_1CILi8EEENSA_ILi1EEESC_EEEEENS5_IJNSA_ILi64EEENSA_ILi128EEENSA_ILi32EEEEEEfNS5_IJlSC_lEEEfSJ_NS4_8TiledMMAINS4_8MMA_AtomIJNS4_17SM100_MMA_TF32_SSINS_10tfloat32_tESN_fLi64ELi128ELNS4_4UMMA5MajorE0ELSP_0ELNSO_7ScaleInE0ELSQ_0EEEEEENS4_6LayoutINS5_IJSC_SC_SC_EEENS5_IJNSA_ILi0EEESV_SV_EEEEENS5_IJNS4_10UnderscoreESY_SY_EEEEENS4_13SM90_TMA_LOADENS4_14ComposedLayoutINS4_7SwizzleILi3ELi4ELi3EEENS4_18smem_ptr_flag_bitsILi32EEENST_INS5_IJSB_SH_EEENS5_IJSH_SC_EEEEEEEvNS4_8identityENS4_23SM90_TMA_LOAD_MULTICASTES1A_vS1B_EENS_8epilogue10collective18CollectiveEpilogueINS1E_23Sm100TmaWarpSpecializedILi4ELi2ELi16ELb1ELb0EEEJSI_NS5_IJNST_ISF_SC_EENST_ISH_SC_EEEEEfSJ_fSJ_NS1E_6fusion15FusionCallbacksIS1I_NS1M_17LinearCombinationIffffLNS_15FloatRoundStyleE2EEESI_S1L_JEEENS4_5SM1004TMEM4LOAD26SM100_TMEM_LOAD_16dp128b8xES11_S1A_NS4_17SM75_U32x4_LDSM_NENS4_14SM90_TMA_STOREES1A_NS4_17SM90_U32x4_STSM_NENS4_39AutoVectorizingCopyWithAssumedAlignmentILi128EEEEEEvvEEEEvNT_6ParamsE:
[----:B------:R-:W1:Y:S01]  /*0000*/  LDC R1, c[0x0][0x37c] ;  /* 0x0000df00ff017b82 */ /* 0x000e620000000800 */
[----:B------:R-:W2:Y:S01]  /*0010*/  S2R R65, SR_TID.X ;  /* 0x0000000000417919 */ /* 0x000ea20000002100 */
[----:B------:R-:W3:Y:S01]  /*0020*/  LDCU.64 UR8, c[0x0][0x890] ;  /* 0x00011200ff0877ac */ /* 0x000ee20008000a00 */
[----:B------:R-:W-:Y:S02]  /*0030*/  PRMT R52, RZ, 0x7610, R52 ;  /* 0x00007610ff347816 */ /* 0x000fe40000000034 */
[----:B------:R-:W-:Y:S01]  /*0040*/  ELECT P3, URZ, PT ;  /* 0x0000000000ff782f */ /* 0x000fe20003860000 */
[----:B---3--:R-:W-:-:S04]  /*0050*/  UISETP.NE.U32.AND UP0, UPT, UR8, URZ, UPT ;  /* 0x000000ff0800728c */ /* 0x008fc8000bf05070 */
[----:B------:R-:W-:Y:S01]  /*0060*/  UISETP.NE.AND.EX UP0, UPT, UR9, URZ, UPT, UP0 ;  /* 0x000000ff0900728c */ /* 0x000fe2000bf05300 */
[----:B--2---:R-:W-:-:S05]  /*0070*/  SHF.R.U32.HI R53, RZ, 0x5, R65 ;  /* 0x00000005ff357819 */ /* 0x004fca0000011641 */
[----:B------:R-:W2:Y:S02]  /*0080*/  SHFL.IDX PT, R0, R53, RZ, 0x1f ;  /* 0x00001fff35007589 */ /* 0x000ea400000e0000 */
[----:B--2---:R-:W-:Y:S01]  /*0090*/  R2UR UR18, R0 ;  /* 0x00000000001272ca */ /* 0x004fe200000e0000 */
[----:B-1----:R-:W-:-:S14]  /*00a0*/  BRA.U UP0, `(.L_x_0) ;  /* 0x0000000100307547 */ /* 0x002fdc000b800000 */
[----:B------:R-:W1:Y:S02]  /*00b0*/  LDCU.64 UR4, c[0x0][0x888] ;  /* 0x00011100ff0477ac */ /* 0x000e640008000a00 */
[----:B-1----:R-:W-:-:S04]  /*00c0*/  UISETP.NE.U32.AND UP0, UPT, UR4, URZ, UPT ;  /* 0x000000ff0400728c */ /* 0x002fc8000bf05070 */
[----:B------:R-:W-:-:S09]  /*00d0*/  UISETP.NE.AND.EX UP0, UPT, UR5, URZ, UPT, UP0 ;  /* 0x000000ff0500728c */ /* 0x000fd2000bf05300 */
[----:B------:R-:W-:Y:S05]  /*00e0*/  BRA.U !UP0, `(.L_x_1) ;  /* 0x0000000108147547 */ /* 0x000fea000b800000 */
[----:B------:R-:W1:Y:S01]  /*00f0*/  LDC.64 R2, c[0x0][0x888] ;  /* 0x00022200ff027b82 */ /* 0x000e620000000a00 */
[----:B------:R-:W1:Y:S02]  /*0100*/  LDCU.64 UR4, c[0x0][0x358] ;  /* 0x00006b00ff0477ac */ /* 0x000e640008000a00 */
[----:B-1----:R1:W5:Y:S01]  /*0110*/  LDG.E R27, desc[UR4][R2.64] ;  /* 0x00000004021b7981 */ /* 0x002362000c1e1900 */
[----:B------:R-:W-:Y:S01]  /*0120*/  HFMA2 R52, -RZ, RZ, 0, 5.9604644775390625e-08 ;  /* 0x00000001ff347431 */ /* 0x000fe200000001ff */
[----:B------:R-:W-:Y:S05]  /*0130*/  BRA `(.L_x_0) ;  /* 0x00000000000c7947 */ /* 0x000fea0003800000 */
.L_x_1:
[----:B------:R-:W1:Y:S01]  /*0140*/  LDCU UR4, c[0x0][0x880] ;  /* 0x00011000ff0477ac */ /* 0x000e620008000800 */
[----:B------:R-:W-:Y:S01]  /*0150*/  HFMA2 R52, -RZ, RZ, 0, 5.9604644775390625e-08 ;  /* 0x00000001ff347431 */ /* 0x000fe200000001ff */
[----:B-1----:R-:W-:-:S07]  /*0160*/  MOV R27, UR4 ;  /* 0x00000004001b7c02 */ /* 0x002fce0008000f00 */
.L_x_0:
[----:B------:R-:W2:Y:S02]  /*0170*/  LDCU.64 UR4, c[0x0][0x8b0] ;  /* 0x00011600ff0477ac */ /* 0x000ea40008000a00 */
[----:B--2---:R-:W-:-:S04]  /*0180*/  UISETP.NE.U32.AND UP0, UPT, UR4, URZ, UPT ;  /* 0x000000ff0400728c */ /* 0x004fc8000bf05070 */
[----:B------:R-:W-:-:S09]  /*0190*/  UISETP.NE.AND.EX UP0, UPT, UR5, URZ, UPT, UP0 ;  /* 0x000000ff0500728c */ /* 0x000fd2000bf05300 */
[----:B------:R-:W-:Y:S05]  /*01a0*/  BRA.U UP0, `(.L_x_2) ;  /* 0x0000000100287547 */ /* 0x000fea000b800000 */
[----:B------:R-:W2:Y:S02]  /*01b0*/  LDCU.64 UR4, c[0x0][0x8a8] ;  /* 0x00011500ff0477ac */ /* 0x000ea40008000a00 */
[----:B--2---:R-:W-:-:S04]  /*01c0*/  UISETP.NE.U32.AND UP0, UPT, UR4, URZ, UPT ;  /* 0x000000ff0400728c */ /* 0x004fc8000bf05070 */
[----:B------:R-:W-:-:S09]  /*01d0*/  UISETP.NE.AND.EX UP0, UPT, UR5, URZ, UPT, UP0 ;  /* 0x000000ff0500728c */ /* 0x000fd2000bf05300 */
[----:B------:R-:W-:Y:S05]  /*01e0*/  BRA.U !UP0, `(.L_x_3) ;  /* 0x0000000108107547 */ /* 0x000fea000b800000 */
[----:B------:R-:W2:Y:S01]  /*01f0*/  LDC.64 R24, c[0x0][0x8a8] ;  /* 0x00022a00ff187b82 */ /* 0x000ea20000000a00 */
[----:B------:R-:W2:Y:S02]  /*0200*/  LDCU.64 UR4, c[0x0][0x358] ;  /* 0x00006b00ff0477ac */ /* 0x000ea40008000a00 */
[----:B--2---:R2:W5:Y:S01]  /*0210*/  LDG.E R24, desc[UR4][R24.64] ;  /* 0x0000000418187981 */ /* 0x004562000c1e1900 */
[----:B------:R-:W-:Y:S05]  /*0220*/  BRA `(.L_x_2) ;  /* 0x0000000000087947 */ /* 0x000fea0003800000 */
.L_x_3:
[----:B------:R-:W2:Y:S02]  /*0230*/  LDCU UR4, c[0x0][0x8a0] ;  /* 0x00011400ff0477ac */ /* 0x000ea40008000800 */
[----:B--2---:R-:W-:Y:S02]  /*0240*/  MOV R24, UR4 ;  /* 0x0000000400187c02 */ /* 0x004fe40008000f00 */
.L_x_2:
[----:B------:R-:W-:Y:S01]  /*0250*/  IMAD.U32 R0, RZ, RZ, UR18 ;  /* 0x00000012ff007e24 */ /* 0x000fe2000f8e00ff */
[----:B------:R-:W-:Y:S04]  /*0260*/  BSSY.RECONVERGENT B0, `(.L_x_4) ;  /* 0x000000c000007945 */ /* 0x000fe80003800200 */
[C---:B------:R-:W-:Y:S02]  /*0270*/  ISETP.NE.OR P1, PT, R0.reuse, 0x1, !P3 ;  /* 0x000000010000780c */ /* 0x040fe40005f25670 */
[----:B------:R-:W-:-:S11]  /*0280*/  ISETP.NE.OR P0, PT, R0, 0x3, !P3 ;  /* 0x000000030000780c */ /* 0x000fd60005f05670 */
[----:B------:R-:W-:Y:S05]  /*0290*/  @P1 BRA `(.L_x_5) ;  /* 0x0000000000201947 */ /* 0x000fea0003800000 */
[----:B------:R-:W3:Y:S02]  /*02a0*/  LDCU.64 UR4, c[0x0][0x348] ;  /* 0x00006900ff0477ac */ /* 0x000ee40008000a00 */
[----:B---3--:R-:W-:Y:S02]  /*02b0*/  UIADD3 UR6, UP1, UPT, UR4, 0x80, URZ ;  /* 0x0000008004067890 */ /* 0x008fe4000ff3e0ff */
[----:B------:R-:W-:Y:S02]  /*02c0*/  UIADD3 UR4, UP0, UPT, UR4, 0x180, URZ ;  /* 0x0000018004047890 */ /* 0x000fe4000ff1e0ff */
[----:B------:R-:W-:Y:S02]  /*02d0*/  UIADD3.X UR7, UPT, UPT, URZ, UR5, URZ, UP1, !UPT ;  /* 0x00000005ff077290 */ /* 0x000fe40008ffe4ff */
[----:B------:R-:W-:-:S07]  /*02e0*/  UIADD3.X UR5, UPT, UPT, URZ, UR5, URZ, UP0, !UPT ;  /* 0x00000005ff057290 */ /* 0x000fce00087fe4ff */
[----:B------:R3:W-:Y:S02]  /*02f0*/  UTMACCTL.PF [UR6] ;  /* 0x00000000060079b9 */ /* 0x0007e40008040000 */
[----:B------:R3:W-:Y:S02]  /*0300*/  UTMACCTL.PF [UR4] ;  /* 0x00000000040079b9 */ /* 0x0007e40008040000 */
[----:B---3--:R-:W-:Y:S01]  /*0310*/  NOP ;  /* 0x0000000000007918 */ /* 0x008fe20000000000 */
.L_x_5:
[----:B------:R-:W-:Y:S05]  /*0320*/  BSYNC.RECONVERGENT B0 ;  /* 0x0000000000007941 */ /* 0x000fea0003800200 */
.L_x_4:
[----:B------:R-:W-:Y:S04]  /*0330*/  BSSY.RECONVERGENT B0, `(.L_x_6) ;  /* 0x000000a000007945 */ /* 0x000fe80003800200 */
        /* <DEDUP_REMOVED lines=9> */
.L_x_7:
[----:B------:R-:W-:Y:S05]  /*03d0*/  BSYNC.RECONVERGENT B0 ;  /* 0x0000000000007941 */ /* 0x000fea0003800200 */
.L_x_6:
[----:B------:R-:W3:Y:S01]  /*03e0*/  LDCU.64 UR4, c[0x0][0x888] ;  /* 0x00011100ff0477ac */ /* 0x000ee20008000a00 */
[----:B------:R-:W-:Y:S02]  /*03f0*/  UISETP.EQ.U32.AND UP2, UPT, UR8, URZ, UPT ;  /* 0x000000ff0800728c */ /* 0x000fe4000bf42070 */
[----:B------:R-:W-:Y:S02]  /*0400*/  UPLOP3.LUT UP3, UPT, UPT, UPT, UPT, 0x80, 0x8 ;  /* 0x000000000008789c */ /* 0x000fe40003f6f070 */
[----:B---3--:R-:W-:-:S04]  /*0410*/  UISETP.NE.U32.AND UP0, UPT, UR4, URZ, UPT ;  /* 0x000000ff0400728c */ /* 0x008fc8000bf05070 */
[----:B------:R-:W-:-:S04]  /*0420*/  UISETP.NE.AND.EX UP1, UPT, UR5, URZ, UPT, UP0 ;  /* 0x000000ff0500728c */ /* 0x000fc8000bf25300 */
[----:B------:R-:W-:-:S04]  /*0430*/  UISETP.EQ.OR.EX UP4, UPT, UR9, URZ, !UP1, UP2 ;  /* 0x000000ff0900728c */ /* 0x000fc8000cf82720 */
[----:B------:R-:W-:-:S06]  /*0440*/  UP2UR UR4, UPR, URZ, 0x10 ;  /* 0x00000010ff047883 */ /* 0x000fcc0008000000 */
[----:B------:R-:W-:Y:S01]  /*0450*/  MOV R56, UR4 ;  /* 0x0000000400387c02 */ /* 0x000fe20008000f00 */
[----:B------:R-:W-:Y:S06]  /*0460*/  BRA.U !UP4, `(.L_x_8) ;  /* 0x000000010c207547 */ /* 0x000fec000b800000 */
[----:B------:R-:W-:Y:S01]  /*0470*/  UISETP.NE.U32.AND UP2, UPT, UR8, URZ, UPT ;  /* 0x000000ff0800728c */ /* 0x000fe2000bf45070 */
[----:B-----5:R-:W-:Y:S01]  /*0480*/  FSETP.NEU.AND P0, PT, R27, RZ, PT ;  /* 0x000000ff1b00720b */ /* 0x020fe20003f0d000 */
[----:B------:R-:W-:Y:S02]  /*0490*/  USEL UR4, URZ, 0xffffffff, UP1 ;  /* 0xffffffffff047887 */ /* 0x000fe40008800000 */
[----:B------:R-:W-:-:S10]  /*04a0*/  UISETP.NE.AND.EX UP2, UPT, UR9, URZ, UPT, UP2 ;  /* 0x000000ff0900728c */ /* 0x000fd4000bf45320 */
[----:B------:R-:W-:Y:S01]  /*04b0*/  VOTEU.ANY UP0, P0 ;  /* 0x0000000000ff7886 */ /* 0x000fe20000000100 */
[----:B------:R-:W-:-:S04]  /*04c0*/  @!UP2 USEL UR4, URZ, 0xffffffff, UP0 ;  /* 0xffffffffff04a887 */ /* 0x000fc80008000000 */
[----:B------:R-:W-:-:S04]  /*04d0*/  ULOP3.LUT UR4, UR4, 0x1, URZ, 0xc0, !UPT ;  /* 0x0000000104047892 */ /* 0x000fc8000f8ec0ff */
[----:B------:R-:W-:-:S11]  /*04e0*/  UISETP.NE.U32.AND UP3, UPT, UR4, 0x1, UPT ;  /* 0x000000010400788c */ /* 0x000fd6000bf65070 */
.L_x_8:
[----:B-1----:R-:W1:Y:S02]  /*04f0*/  SHFL.IDX PT, R2, R53, RZ, 0x1f ;  /* 0x00001fff35027589 */ /* 0x002e6400000e0000 */
[----:B-1----:R-:W-:-:S13]  /*0500*/  ISETP.NE.AND P0, PT, R2, RZ, PT ;  /* 0x000000ff0200720c */ /* 0x002fda0003f05270 */
[----:B------:R-:W-:Y:S05]  /*0510*/  @P0 BRA `(.L_x_9) ;  /* 0x0000000000840947 */ /* 0x000fea0003800000 */
[----:B------:R-:W-:Y:S01]  /*0520*/  ELECT P0, URZ, PT ;  /* 0x0000000000ff782f */ /* 0x000fe20003800000 */
[----:B------:R-:W-:-:S12]  /*0530*/  BSSY.RECONVERGENT B0, `(.L_x_9) ;  /* 0x000001f000007945 */ /* 0x000fd80003800200 */
[----:B------:R-:W-:Y:S05]  /*0540*/  @!P0 BRA `(.L_x_10) ;  /* 0x0000000000748947 */ /* 0x000fea0003800000 */
[----:B------:R-:W1:Y:S01]  /*0550*/  S2UR UR4, SR_CgaCtaId ;  /* 0x00000000000479c3 */ /* 0x000e620000008800 */
[----:B------:R-:W-:Y:S01]  /*0560*/  UMOV UR5, 0x400 ;  /* 0x0000040000057882 */ /* 0x000fe20000000000 */
[----:B------:R-:W-:Y:S01]  /*0570*/  UMOV UR8, 0x1 ;  /* 0x0000000100087882 */ /* 0x000fe20000000000 */
[----:B------:R-:W-:Y:S01]  /*0580*/  UMOV UR6, 0x8 ;  /* 0x0000000800067882 */ /* 0x000fe20000000000 */
[----:B------:R-:W-:-:S04]  /*0590*/  UIADD3 UR8, UPT, UPT, -UR8, 0x100000, URZ ;  /* 0x0010000008087890 */ /* 0x000fc8000fffe1ff */
[----:B------:R-:W-:Y:S02]  /*05a0*/  USHF.L.U32 UR9, UR8, 0xb, URZ ;  /* 0x0000000b08097899 */ /* 0x000fe400080006ff */
[----:B------:R-:W-:Y:S02]  /*05b0*/  USHF.L.U32 UR8, UR8, 0x1, URZ ;  /* 0x0000000108087899 */ /* 0x000fe400080006ff */
[----:B------:R-:W-:-:S04]  /*05c0*/  UIADD3 UR6, UPT, UPT, -UR6, 0x100000, URZ ;  /* 0x0010000006067890 */ /* 0x000fc8000fffe1ff */
[----:B------:R-:W-:Y:S02]  /*05d0*/  USHF.L.U32 UR7, UR6, 0xb, URZ ;  /* 0x0000000b06077899 */ /* 0x000fe400080006ff */
[----:B------:R-:W-:Y:S02]  /*05e0*/  USHF.L.U32 UR6, UR6, 0x1, URZ ;  /* 0x0000000106067899 */ /* 0x000fe400080006ff */
[----:B-1----:R-:W-:Y:S01]  /*05f0*/  ULEA UR4, UR4, UR5, 0x18 ;  /* 0x0000000504047291 */ /* 0x002fe2000f8ec0ff */
[----:B------:R-:W1:Y:S11]  /*0600*/  FENCE.VIEW.ASYNC.S ;  /* 0x00000000000073c6 */ /* 0x000e760000000000 */
[----:B-1----:R1:W3:Y:S01]  /*0610*/  SYNCS.EXCH.64 URZ, [UR4], UR8 ;  /* 0x0000000804ff75b2 */ /* 0x0022e20008000100 */
[----:B------:R1:W4:Y:S01]  /*0620*/  SYNCS.EXCH.64 URZ, [UR4+0x40], UR6 ;  /* 0x0000400604ff75b2 */ /* 0x0003220008000100 */
[----:B------:R1:W1:Y:S01]  /*0630*/  SYNCS.EXCH.64 URZ, [UR4+0x8], UR8 ;  /* 0x0000080804ff75b2 */ /* 0x0002620008000100 */
        /* <DEDUP_REMOVED lines=13> */
[----:B------:R-:W-:Y:S01]  /*0710*/  NOP ;  /* 0x0000000000007918 */ /* 0x000fe20000000000 */
.L_x_10:
[----:B-1----:R-:W-:Y:S05]  /*0720*/  BSYNC.RECONVERGENT B0 ;  /* 0x0000000000007941 */ /* 0x002fea0003800200 */
.L_x_9:
[----:B------:R-:W1:Y:S01]  /*0730*/  SHFL.IDX PT, R2, R53, RZ, 0x1f ;  /* 0x00001fff35027589 */ /* 0x000e6200000e0000 */
[----:B------:R-:W-:Y:S01]  /*0740*/  NOP ;  /* 0x0000000000007918 */ /* 0x000fe20000000000 */
[----:B-1----:R-:W-:-:S13]  /*0750*/  ISETP.NE.AND P0, PT, R2, 0x1, PT ;  /* 0x000000010200780c */ /* 0x002fda0003f05270 */
[----:B------:R-:W-:Y:S05]  /*0760*/  @P0 BRA `(.L_x_11) ;  /* 0x0000000000580947 */ /* 0x000fea0003800000 */
        /* <DEDUP_REMOVED lines=9> */
[----:B------:R-:W-:Y:S01]  /*0800*/  USHF.L.U32 UR6, UR6, 0x1, URZ ;  /* 0x0000000106067899 */ /* 0x000fe200080006ff */
[----:B------:R-:W-:Y:S01]  /*0810*/  ELECT P0, URZ, PT ;  /* 0x0000000000ff782f */ /* 0x000fe20003800000 */
[----:B-1----:R-:W-:Y:S01]  /*0820*/  ULEA UR4, UR4, UR5, 0x18 ;  /* 0x0000000504047291 */ /* 0x002fe2000f8ec0ff */
[----:B------:R-:W1:Y:S11]  /*0830*/  FENCE.VIEW.ASYNC.S ;  /* 0x00000000000073c6 */ /* 0x000e760000000000 */
[----:B-1----:R1:W1:Y:S01]  /*0840*/  SYNCS.EXCH.64 URZ, [UR4+0x80], UR8 ;  /* 0x0000800804ff75b2 */ /* 0x0022620008000100 */
        /* <DEDUP_REMOVED lines=8> */
.L_x_11:
[----:B------:R-:W2:Y:S01]  /*08d0*/  SHFL.IDX PT, R2, R53, RZ, 0x1f ;  /* 0x00001fff35027589 */ /* 0x000ea200000e0000 */
[----:B------:R-:W-:Y:S01]  /*08e0*/  NOP ;  /* 0x0000000000007918 */ /* 0x000fe20000000000 */
[----:B--2---:R-:W-:-:S13]  /*08f0*/  ISETP.NE.AND P0, PT, R2, 0x3, PT ;  /* 0x000000030200780c */ /* 0x004fda0003f05270 */
[----:B------:R-:W-:Y:S05]  /*0900*/  @P0 BRA `(.L_x_12) ;  /* 0x0000000000300947 */ /* 0x000fea0003800000 */
[----:B-1----:R-:W1:Y:S01]  /*0910*/  S2UR UR4, SR_CgaCtaId ;  /* 0x00000000000479c3 */ /* 0x002e620000008800 */
[----:B------:R-:W-:Y:S01]  /*0920*/  UMOV UR6, 0x400 ;  /* 0x0000040000067882 */ /* 0x000fe20000000000 */
[----:B------:R-:W-:Y:S01]  /*0930*/  UMOV UR5, 0x20 ;  /* 0x0000002000057882 */ /* 0x000fe20000000000 */
[----:B------:R-:W-:Y:S01]  /*0940*/  ELECT P0, URZ, PT ;  /* 0x0000000000ff782f */ /* 0x000fe20003800000 */
[----:B-1----:R-:W-:Y:S02]  /*0950*/  ULEA UR6, UR4, UR6, 0x18 ;  /* 0x0000000604067291 */ /* 0x002fe4000f8ec0ff */
[----:B------:R-:W-:-:S04]  /*0960*/  UIADD3 UR4, UPT, UPT, -UR5, 0x100000, URZ ;  /* 0x0010000005047890 */ /* 0x000fc8000fffe1ff */
[----:B------:R-:W-:Y:S02]  /*0970*/  USHF.L.U32 UR5, UR4, 0xb, URZ ;  /* 0x0000000b04057899 */ /* 0x000fe400080006ff */
[----:B------:R-:W-:Y:S01]  /*0980*/  USHF.L.U32 UR4, UR4, 0x1, URZ ;  /* 0x0000000104047899 */ /* 0x000fe200080006ff */
[----:B------:R-:W1:Y:S11]  /*0990*/  FENCE.VIEW.ASYNC.S ;  /* 0x00000000000073c6 */ /* 0x000e760000000000 */
[----:B-1----:R2:W1:Y:S01]  /*09a0*/  SYNCS.EXCH.64 URZ, [UR6+0xc0], UR4 ;  /* 0x0000c00406ff75b2 */ /* 0x0024620008000100 */
[----:B------:R2:W1:Y:S02]  /*09b0*/  SYNCS.EXCH.64 URZ, [UR6+0xc8], UR4 ;  /* 0x0000c80406ff75b2 */ /* 0x0004640008000100 */
[----:B--2---:R-:W-:Y:S01]  /*09c0*/  NOP ;  /* 0x0000000000007918 */ /* 0x004fe20000000000 */
.L_x_12:
[----:B------:R-:W2:Y:S01]  /*09d0*/  SHFL.IDX PT, R2, R53, RZ, 0x1f ;  /* 0x00001fff35027589 */ /* 0x000ea200000e0000 */
[----:B------:R-:W-:Y:S01]  /*09e0*/  NOP ;  /* 0x0000000000007918 */ /* 0x000fe20000000000 */
[----:B--2---:R-:W-:-:S13]  /*09f0*/  ISETP.NE.AND P0, PT, R2, 0x4, PT ;  /* 0x000000040200780c */ /* 0x004fda0003f05270 */
[----:B------:R-:W-:Y:S05]  /*0a00*/  @P0 BRA `(.L_x_13) ;  /* 0x00000000004c0947 */ /* 0x000fea0003800000 */
[----:B-1----:R-:W1:Y:S01]  /*0a10*/  S2UR UR6, SR_CgaCtaId ;  /* 0x00000000000679c3 */ /* 0x002e620000008800 */
[----:B------:R-:W-:Y:S01]  /*0a20*/  UMOV UR4, 0x720 ;  /* 0x0000072000047882 */ /* 0x000fe20000000000 */
[----:B------:R-:W-:Y:S01]  /*0a30*/  UMOV UR5, 0x400 ;  /* 0x0000040000057882 */ /* 0x000fe20000000000 */
[----:B------:R-:W-:Y:S01]  /*0a40*/  USEL UR4, UR4, 0x620, UP3 ;  /* 0x0000062004047887 */ /* 0x000fe20009800000 */
[----:B------:R-:W-:Y:S01]  /*0a50*/  UMOV UR8, 0x1 ;  /* 0x0000000100087882 */ /* 0x000fe20000000000 */
[----:B------:R-:W-:Y:S01]  /*0a60*/  ELECT P0, URZ, PT ;  /* 0x0000000000ff782f */ /* 0x000fe20003800000 */
[----:B------:R-:W-:-:S04]  /*0a70*/  UIADD3 UR8, UPT, UPT, -UR8, 0x100000, URZ ;  /* 0x0010000008087890 */ /* 0x000fc8000fffe1ff */
[----:B------:R-:W-:Y:S02]  /*0a80*/  USHF.L.U32 UR9, UR8, 0xb, URZ ;  /* 0x0000000b08097899 */ /* 0x000fe400080006ff */
[----:B------:R-:W-:Y:S02]  /*0a90*/  USHF.L.U32 UR8, UR8, 0x1, URZ ;  /* 0x0000000108087899 */ /* 0x000fe400080006ff */
[----:B-1----:R-:W-:Y:S02]  /*0aa0*/  ULEA UR6, UR6, UR5, 0x18 ;  /* 0x0000000506067291 */ /* 0x002fe4000f8ec0ff */
[----:B------:R-:W-:-:S04]  /*0ab0*/  UIADD3 UR4, UPT, UPT, -UR4, 0x100000, URZ ;  /* 0x0010000004047890 */ /* 0x000fc8000fffe1ff */
[----:B------:R-:W-:Y:S02]  /*0ac0*/  USHF.L.U32 UR5, UR4, 0xb, URZ ;  /* 0x0000000b04057899 */ /* 0x000fe400080006ff */
[----:B------:R-:W-:Y:S01]  /*0ad0*/  USHF.L.U32 UR4, UR4, 0x1, URZ ;  /* 0x0000000104047899 */ /* 0x000fe200080006ff */
[----:B------:R-:W1:Y:S03]  /*0ae0*/  FENCE.VIEW.ASYNC.S ;  /* 0x00000000000073c6 */ /* 0x000e660000000000 */
[----:B-1----:R2:W1:Y:S08]  /*0af0*/  SYNCS.EXCH.64 URZ, [UR6+0xd0], UR8 ;  /* 0x0000d00806ff75b2 */ /* 0x0024700008000100 */
[----:B------:R2:W1:Y:S01]  /*0b00*/  SYNCS.EXCH.64 URZ, [UR6+0xe0], UR4 ;  /* 0x0000e00406ff75b2 */ /* 0x0004620008000100 */
[----:B------:R2:W1:Y:S01]  /*0b10*/  SYNCS.EXCH.64 URZ, [UR6+0xd8], UR8 ;  /* 0x0000d80806ff75b2 */ /* 0x0004620008000100 */
[----:B------:R2:W1:Y:S02]  /*0b20*/  SYNCS.EXCH.64 URZ, [UR6+0xe8], UR4 ;  /* 0x0000e80406ff75b2 */ /* 0x0004640008000100 */
[----:B--2---:R-:W-:Y:S01]  /*0b30*/  NOP ;  /* 0x0000000000007918 */ /* 0x004fe20000000000 */
.L_x_13:
[----:B------:R-:W2:Y:S01]  /*0b40*/  SHFL.IDX PT, R2, R53, RZ, 0x1f ;  /* 0x00001fff35027589 */ /* 0x000ea200000e0000 */
[----:B------:R-:W-:Y:S01]  /*0b50*/  NOP ;  /* 0x0000000000007918 */ /* 0x000fe20000000000 */
[----:B--2---:R-:W-:-:S13]  /*0b60*/  ISETP.NE.AND P0, PT, R2, 0x5, PT ;  /* 0x000000050200780c */ /* 0x004fda0003f05270 */
[----:B------:R-:W-:Y:S05]  /*0b70*/  @P0 BRA `(.L_x_14) ;  /* 0x0000000000580947 */ /* 0x000fea0003800000 */
[----:B-1----:R-:W1:Y:S01]  /*0b80*/  S2UR UR4, SR_CgaCtaId ;  /* 0x00000000000479c3 */ /* 0x002e620000008800 */
        /* <DEDUP_REMOVED lines=19> */
[----:B------:R2:W1:Y:S02]  /*0cc0*/  SYNCS.EXCH.64 URZ, [UR4+0x128], UR6 ;  /* 0x0001280604ff75b2 */ /* 0x0004640008000100 */
[----:B--2---:R-:W-:Y:S01]  /*0cd0*/  NOP ;  /* 0x0000000000007918 */ /* 0x004fe20000000000 */
.L_x_14:
[----:B------:R-:W2:Y:S01]  /*0ce0*/  SHFL.IDX PT, R2, R53, RZ, 0x1f ;  /* 0x00001fff35027589 */ /* 0x000ea200000e0000 */
[----:B------:R-:W-:Y:S01]  /*0cf0*/  NOP ;  /* 0x0000000000007918 */ /* 0x000fe20000000000 */
[----:B--2---:R-:W-:-:S13]  /*0d00*/  ISETP.NE.AND P0, PT, R2, 0x3, PT ;  /* 0x000000030200780c */ /* 0x004fda0003f05270 */
[----:B------:R-:W-:Y:S05]  /*0d10*/  @P0 BRA `(.L_x_15) ;  /* 0x0000000000380947 */ /* 0x000fea0003800000 */
[----:B------:R-:W2:Y:S01]  /*0d20*/  S2UR UR5, SR_CgaCtaId ;  /* 0x00000000000579c3 */ /* 0x000ea20000008800 */
[----:B-1----:R-:W-:Y:S01]  /*0d30*/  UMOV UR4, 0x400 ;  /* 0x0000040000047882 */ /* 0x002fe20000000000 */
[----:B------:R-:W-:Y:S01]  /*0d40*/  UMOV UR6, 0x20 ;  /* 0x0000002000067882 */ /* 0x000fe20000000000 */
[----:B------:R-:W-:Y:S01]  /*0d50*/  ELECT P0, URZ, PT ;  /* 0x0000000000ff782f */ /* 0x000fe20003800000 */
[----:B------:R-:W-:-:S04]  /*0d60*/  UIADD3 UR6, UPT, UPT, -UR6, 0x100000, URZ ;  /* 0x0010000006067890 */ /* 0x000fc8000fffe1ff */
[----:B------:R-:W-:Y:S02]  /*0d70*/  USHF.L.U32 UR7, UR6, 0xb, URZ ;  /* 0x0000000b06077899 */ /* 0x000fe400080006ff */
[----:B------:R-:W-:Y:S02]  /*0d80*/  USHF.L.U32 UR6, UR6, 0x1, URZ ;  /* 0x0000000106067899 */ /* 0x000fe400080006ff */
[----:B--2---:R-:W-:Y:S01]  /*0d90*/  ULEA UR4, UR5, UR4, 0x18 ;  /* 0x0000000405047291 */ /* 0x004fe2000f8ec0ff */
[----:B------:R-:W1:Y:S11]  /*0da0*/  FENCE.VIEW.ASYNC.S ;  /* 0x00000000000073c6 */ /* 0x000e760000000000 */
[----:B-1----:R2:W1:Y:S01]  /*0db0*/  SYNCS.EXCH.64 URZ, [UR4+0x130], UR6 ;  /* 0x0001300604ff75b2 */ /* 0x0024620008000100 */
[----:B------:R2:W1:Y:S01]  /*0dc0*/  SYNCS.EXCH.64 URZ, [UR4+0x140], UR6 ;  /* 0x0001400604ff75b2 */ /* 0x0004620008000100 */
[----:B------:R2:W1:Y:S01]  /*0dd0*/  SYNCS.EXCH.64 URZ, [UR4+0x138], UR6 ;  /* 0x0001380604ff75b2 */ /* 0x0004620008000100 */
[----:B------:R2:W1:Y:S02]  /*0de0*/  SYNCS.EXCH.64 URZ, [UR4+0x148], UR6 ;  /* 0x0001480604ff75b2 */ /* 0x0004640008000100 */
[----:B--2---:R-:W-:Y:S01]  /*0df0*/  NOP ;  /* 0x0000000000007918 */ /* 0x004fe20000000000 */
.L_x_15:
[----:B-1----:R-:W1:Y:S01]  /*0e00*/  LDCU UR4, c[0x0][0x36c] ;  /* 0x00006d80ff0477ac */ /* 0x002e620008000800 */
[----:B------:R-:W-:Y:S01]  /*0e10*/  ISETP.NE.OR P3, PT, R0, 0x2, !P3 ;  /* 0x000000020000780c */ /* 0x000fe20005f65670 */
[----:B------:R-:W-:Y:S01]  /*0e20*/  NOP ;  /* 0x0000000000007918 */ /* 0x000fe20000000000 */
[----:B------:R-:W-:Y:S01]  /*0e30*/  LOP3.LUT R0, R65, 0x1f, RZ, 0xc0, !PT ;  /* 0x0000001f41007812 */ /* 0x000fe200078ec0ff */
[----:B------:R-:W-:Y:S02]  /*0e40*/  UISETP.NE.AND UP4, UPT, UR18, 0x2, UPT ;  /* 0x000000021200788c */ /* 0x000fe4000bf85270 */
[----:B------:R-:W-:Y:S02]  /*0e50*/  UISETP.NE.AND UP5, UPT, UR18, URZ, UPT ;  /* 0x000000ff1200728c */ /* 0x000fe4000bfa5270 */
[----:B-1----:R-:W-:-:S09]  /*0e60*/  UISETP.EQ.U32.AND UP6, UPT, UR4, 0x1, UPT ;  /* 0x000000010400788c */ /* 0x002fd2000bfc2070 */
[----:B------:R-:W-:Y:S05]  /*0e70*/  BRA.U !UP6, `(.L_x_16) ;  /* 0x000000010e087547 */ /* 0x000fea000b800000 */
[----:B---34-:R-:W-:Y:S01]  /*0e80*/  UCGABAR_ARV ;  /* 0x00000000000079c7 */ /* 0x018fe20008000000 */
[----:B------:R-:W-:Y:S05]  /*0e90*/  BRA `(.L_x_17) ;  /* 0x0000000000047947 */ /* 0x000fea0003800000 */
.L_x_16:
[----:B---34-:R-:W-:Y:S01]  /*0ea0*/  NOP ;  /* 0x0000000000007918 */ /* 0x018fe20000000000 */
.L_x_17:
[----:B------:R-:W1:Y:S01]  /*0eb0*/  S2UR UR30, SR_CTAID.X ;  /* 0x00000000001e79c3 */ /* 0x000e620000002500 */
[----:B------:R-:W-:-:S05]  /*0ec0*/  CS2R.32 R55, SR_CgaSize ;  /* 0x0000000000377805 */ /* 0x000fca0000008a00 */
[----:B------:R-:W-:-:S05]  /*0ed0*/  IMAD R55, R55, -0xa0, RZ ;  /* 0xffffff6037377824 */ /* 0x000fca00078e02ff */
[----:B------:R-:W-:-:S14]  /*0ee0*/  R2UR UR5, R55 ;  /* 0x00000000370572ca */ /* 0x000fdc00000e0000 */
[----:B------:R-:W2:Y:S01]  /*0ef0*/  LDCU UR5, c[0x0][UR5+0x2b0] ;  /* 0x00005600050577ac */ /* 0x000ea20008000800 */
[----:B------:R-:W-:-:S05]  /*0f00*/  CS2R.32 R55, SR_CgaSize ;  /* 0x0000000000377805 */ /* 0x000fca0000008a00 */
[----:B------:R-:W-:-:S05]  /*0f10*/  IMAD R55, R55, -0xa0, RZ ;  /* 0xffffff6037377824 */ /* 0x000fca00078e02ff */
[----:B------:R-:W-:-:S14]  /*0f20*/  R2UR UR4, R55 ;  /* 0x00000000370472ca */ /* 0x000fdc00000e0000 */
[----:B------:R-:W3:Y:S01]  /*0f30*/  LDCU UR4, c[0x0][UR4+0x2b4] ;  /* 0x00005680040477ac */ /* 0x000ee20008000800 */
[----:B------:R-:W4:Y:S01]  /*0f40*/  S2UR UR31, SR_CTAID.Y ;  /* 0x00000000001f79c3 */ /* 0x000f220000002600 */
[----:B------:R-:W-:-:S05]  /*0f50*/  CS2R.32 R55, SR_CgaSize ;  /* 0x0000000000377805 */ /* 0x000fca0000008a00 */
[----:B------:R-:W-:-:S05]  /*0f60*/  IMAD R55, R55, -0xa0, RZ ;  /* 0xffffff6037377824 */ /* 0x000fca00078e02ff */
[----:B------:R-:W-:-:S14]  /*0f70*/  R2UR UR7, R55 ;  /* 0x00000000370772ca */ /* 0x000fdc00000e0000 */
[----:B------:R-:W3:Y:S01]  /*0f80*/  LDCU UR7, c[0x0][UR7+0x2a0] ;  /* 0x00005400070777ac */ /* 0x000ee20008000800 */
[----:B------:R-:W-:-:S05]  /*0f90*/  CS2R.32 R55, SR_CgaSize ;  /* 0x0000000000377805 */ /* 0x000fca0000008a00 */
[----:B------:R-:W-:-:S05]  /*0fa0*/  IMAD R55, R55, -0xa0, RZ ;  /* 0xffffff6037377824 */ /* 0x000fca00078e02ff */
[----:B------:R-:W-:-:S14]  /*0fb0*/  R2UR UR8, R55 ;  /* 0x00000000370872ca */ /* 0x000fdc00000e0000 */
[----:B------:R-:W3:Y:S01]  /*0fc0*/  LDCU UR8, c[0x0][UR8+0x2a4] ;  /* 0x00005480080877ac */ /* 0x000ee20008000800 */
[----:B------:R-:W3:Y:S01]  /*0fd0*/  S2UR UR9, SR_CgaCtaId ;  /* 0x00000000000979c3 */ /* 0x000ee20000008800 */
[----:B------:R-:W3:Y:S01]  /*0fe0*/  LDCU UR19, c[0x0][0xb24] ;  /* 0x00016480ff1377ac */ /* 0x000ee20008000800 */
[----:B------:R-:W3:Y:S01]  /*0ff0*/  LDCU UR42, c[0x0][0xb24] ;  /* 0x00016480ff2a77ac */ /* 0x000ee20008000800 */
[----:B-1----:R-:W-:Y:S01]  /*1000*/  I2FP.F32.U32 R3, UR30 ;  /* 0x0000001e00037c45 */ /* 0x002fe20008201000 */
[----:B------:R-:W1:Y:S04]  /*1010*/  LDCU UR22, c[0x0][0xb30] ;  /* 0x00016600ff1677ac */ /* 0x000e680008000800 */
[----:B--2---:R-:W-:Y:S01]  /*1020*/  FMUL R3, R3, UR5 ;  /* 0x0000000503037c20 */ /* 0x004fe20008400000 */
[----:B----4-:R-:W-:-:S05]  /*1030*/  I2FP.F32.U32 R2, UR31 ;  /* 0x0000001f00027c45 */ /* 0x010fca0008201000 */
[----:B------:R-:W2:Y:S01]  /*1040*/  F2I.U32.TRUNC.NTZ R3, R3 ;  /* 0x0000000300037305 */ /* 0x000ea2000020f000 */
[----:B---3--:R-:W-:Y:S01]  /*1050*/  FMUL R2, R2, UR4 ;  /* 0x0000000402027c20 */ /* 0x008fe20008400000 */
[----:B------:R-:W-:-:S06]  /*1060*/  USHF.L.U32 UR28, UR9, 0x9, URZ ;  /* 0x00000009091c7899 */ /* 0x000fcc00080006ff */
[----:B------:R-:W3:Y:S01]  /*1070*/  F2I.U32.TRUNC.NTZ R2, R2 ;  /* 0x0000000200027305 */ /* 0x000ee2000020f000 */
[----:B------:R-:W-:Y:S01]  /*1080*/  ULOP3.LUT UR28, UR28, 0xe00, URZ, 0xc0, !UPT ;  /* 0x00000e001c1c7892 */ /* 0x000fe2000f8ec0ff */
[----:B--2---:R-:W-:Y:S02]  /*1090*/  R2UR UR4, R3 ;  /* 0x00000000030472ca */ /* 0x004fe400000e0000 */
[----:B---3--:R-:W-:Y:S02]  /*10a0*/  R2UR UR6, R2 ;  /* 0x00000000020672ca */ /* 0x008fe400000e0000 */
[----:B------:R-:W-:-:S09]  /*10b0*/  PRMT R2, RZ, 0x7610, R2 ;  /* 0x00007610ff027816 */ /* 0x000fd20000000002 */
[----:B------:R-:W-:-:S04]  /*10c0*/  UIADD3 UR5, UPT, UPT, -UR4, URZ, URZ ;  /* 0x000000ff04057290 */ /* 0x000fc8000fffe1ff */
[----:B------:R-:W-:Y:S02]  /*10d0*/  UIMAD UR5, UR7, UR5, UR30 ;  /* 0x00000005070572a4 */ /* 0x000fe4000f8e021e */
[----:B------:R-:W-:-:S04]  /*10e0*/  UIADD3 UR4, UPT, UPT, -UR6, URZ, URZ ;  /* 0x000000ff06047290 */ /* 0x000fc8000fffe1ff */
[----:B------:R-:W-:Y:S01]  /*10f0*/  IMAD.U32 R55, RZ, RZ, UR5 ;  /* 0x00000005ff377e24 */ /* 0x000fe2000f8e00ff */
[----:B------:R-:W-:-:S06]  /*1100*/  UIMAD UR4, UR8, UR4, UR31 ;  /* 0x00000004080472a4 */ /* 0x000fcc000f8e021f */
[----:B------:R-:W-:Y:S01]  /*1110*/  IMAD.U32 R54, RZ, RZ, UR4 ;  /* 0x00000004ff367e24 */ /* 0x000fe2000f8e00ff */
[----:B-1----:R-:W-:Y:S06]  /*1120*/  BRA.U UP5, `(.L_x_18) ;  /* 0x0000000105807547 */ /* 0x002fec000b800000 */
[----:B------:R-:W-:Y:S02]  /*1130*/  R2UR UR9, R54 ;  /* 0x00000000360972ca */ /* 0x000fe400000e0000 */
[----:B------:R-:W-:-:S11]  /*1140*/  R2UR UR14, R55 ;  /* 0x00000000370e72ca */ /* 0x000fd600000e0000 */
[----:B------:R-:W-:-:S04]  /*1150*/  UISETP.NE.AND UP0, UPT, UR9, URZ, UPT ;  /* 0x000000ff0900728c */ /* 0x000fc8000bf05270 */
[----:B------:R-:W-:Y:S02]  /*1160*/  USEL UR5, URZ, 0x2, UP0 ;  /* 0x00000002ff057887 */ /* 0x000fe40008000000 */
[----:B------:R-:W-:Y:S02]  /*1170*/  USEL UR4, URZ, 0x4, UP0 ;  /* 0x00000004ff047887 */ /* 0x000fe40008000000 */
[----:B------:R-:W-:Y:S02]  /*1180*/  USEL UR7, URZ, 0x8, UP0 ;  /* 0x00000008ff077887 */ /* 0x000fe40008000000 */
[----:B------:R-:W-:Y:S02]  /*1190*/  USEL UR6, URZ, 0x10, UP0 ;  /* 0x00000010ff067887 */ /* 0x000fe40008000000 */
[----:B------:R-:W-:Y:S02]  /*11a0*/  USEL UR8, URZ, 0x20, UP0 ;  /* 0x00000020ff087887 */ /* 0x000fe40008000000 */
[----:B------:R-:W-:-:S02]  /*11b0*/  USEL UR12, URZ, 0x40, UP0 ;  /* 0x00000040ff0c7887 */ /* 0x000fc40008000000 */
[----:B------:R-:W-:Y:S02]  /*11c0*/  USEL UR13, URZ, 0x80, UP0 ;  /* 0x00000080ff0d7887 */ /* 0x000fe40008000000 */
[----:B------:R-:W-:-:S04]  /*11d0*/  UISETP.NE.AND UP0, UPT, UR9, URZ, UPT ;  /* 0x000000ff0900728c */ /* 0x000fc8000bf05270 */
[----:B------:R-:W-:-:S04]  /*11e0*/  UISETP.EQ.OR UP0, UPT, UR14, URZ, !UP0 ;  /* 0x000000ff0e00728c */ /* 0x000fc8000c702670 */
[----:B------:R-:W-:Y:S02]  /*11f0*/  USEL UR11, URZ, 0x1, !UP0 ;  /* 0x00000001ff0b7887 */ /* 0x000fe4000c000000 */
[----:B------:R-:W-:-:S04]  /*1200*/  UISETP.NE.AND UP0, UPT, UR14, 0x1, UPT ;  /* 0x000000010e00788c */ /* 0x000fc8000bf05270 */
[----:B------:R-:W-:Y:S02]  /*1210*/  USEL UR10, UR5, 0x2, UP0 ;  /* 0x00000002050a7887 */ /* 0x000fe40008000000 */
[----:B------:R-:W-:-:S04]  /*1220*/  UISETP.NE.AND UP0, UPT, UR14, 0x2, UPT ;  /* 0x000000020e00788c */ /* 0x000fc8000bf05270 */
[----:B------:R-:W-:Y:S02]  /*1230*/  USEL UR4, UR4, 0x4, UP0 ;  /* 0x0000000404047887 */ /* 0x000fe40008000000 */
[----:B------:R-:W-:Y:S02]  /*1240*/  UISETP.NE.AND UP0, UPT, UR14, 0x3, UPT ;  /* 0x000000030e00788c */ /* 0x000fe4000bf05270 */
[----:B------:R-:W-:Y:S02]  /*1250*/  UIADD3 UR4, UPT, UPT, UR4, UR10, UR11 ;  /* 0x0000000a04047290 */ /* 0x000fe4000fffe00b */
        /* <DEDUP_REMOVED lines=10> */
[----:B------:R-:W-:-:S04]  /*1300*/  USEL UR5, UR13, 0x80, UP0 ;  /* 0x000000800d057887 */ /* 0x000fc80008000000 */
[----:B------:R-:W-:-:S06]  /*1310*/  UIADD3 UR4, UPT, UPT, UR4, UR5, URZ ;  /* 0x0000000504047290 */ /* 0x000fcc000fffe0ff */
[----:B------:R-:W-:-:S07]  /*1320*/  IMAD.U32 R2, RZ, RZ, UR4 ;  /* 0x00000004ff027e24 */ /* 0x000fce000f8e00ff */
.L_x_18:
[----:B------:R-:W1:Y:S01]  /*1330*/  S2UR UR36, SR_CTAID.Z ;  /* 0x00000000002479c3 */ /* 0x000e620000002700 */
[----:B------:R-:W-:-:S09]  /*1340*/  UISETP.GE.AND UP0, UPT, UR19, 0x1, UPT ;  /* 0x000000011300788c */ /* 0x000fd2000bf06270 */
[----:B------:R-:W-:Y:S05]  /*1350*/  BRA.U !UP0, `(.L_x_19) ;  /* 0x0000000108d47547 */ /* 0x000fea000b800000 */
[----:B------:R-:W2:Y:S01]  /*1360*/  LDCU.128 UR12, c[0x0][0xb10] ;  /* 0x00016200ff0c77ac */ /* 0x000ea20008000c00 */
[----:B------:R-:W3:Y:S01]  /*1370*/  LDCU UR20, c[0x0][0xb0c] ;  /* 0x00016180ff1477ac */ /* 0x000ee20008000800 */
[----:B------:R-:W4:Y:S01]  /*1380*/  LDCU UR6, c[0x0][0x370] ;  /* 0x00006e00ff0677ac */ /* 0x000f220008000800 */
[----:B------:R-:W1:Y:S01]  /*1390*/  LDCU UR7, c[0x0][0x374] ;  /* 0x00006e80ff0777ac */ /* 0x000e620008000800 */
[----:B------:R-:W1:Y:S01]  /*13a0*/  LDCU UR21, c[0x0][0xb20] ;  /* 0x00016400ff1577ac */ /* 0x000e620008000800 */
[----:B--2---:R-:W-:Y:S02]  /*13b0*/  UIMAD.WIDE.U32 UR4, UR30, UR12, URZ ;  /* 0x0000000c1e0472a5 */ /* 0x004fe4000f8e00ff */
[----:B---3--:R-:W-:Y:S01]  /*13c0*/  UISETP.NE.AND UP0, UPT, UR20, 0x1, UPT ;  /* 0x000000011400788c */ /* 0x008fe2000bf05270 */
[----:B------:R-:W2:Y:S01]  /*13d0*/  LDCU.64 UR8, c[0x0][0xb28] ;  /* 0x00016500ff0877ac */ /* 0x000ea20008000a00 */
[----:B----4-:R-:W-:-:S03]  /*13e0*/  UIMAD.WIDE.U32 UR10, UR6, UR12, URZ ;  /* 0x0000000c060a72a5 */ /* 0x010fc6000f8e00ff */
[----:B------:R-:W-:Y:S01]  /*13f0*/  UMOV UR4, UR5 ;  /* 0x0000000500047c82 */ /* 0x000fe20008000000 */
[----:B------:R-:W-:Y:S02]  /*1400*/  UISETP.NE.AND UP2, UPT, UR19, 0x1, UPT ;  /* 0x000000011300788c */ /* 0x000fe4000bf45270 */
[----:B------:R-:W-:Y:S01]  /*1410*/  USHF.R.U32.HI UR4, URZ, UR13, UR4 ;  /* 0x0000000dff047299 */ /* 0x000fe20008011604 */
[----:B------:R-:W-:Y:S01]  /*1420*/  UMOV UR10, UR11 ;  /* 0x0000000b000a7c82 */ /* 0x000fe20008000000 */
[----:B------:R-:W-:Y:S02]  /*1430*/  UIMAD.WIDE.U32 UR16, UR31, UR15, URZ ;  /* 0x0000000f1f1072a5 */ /* 0x000fe4000f8e00ff */
[----:B------:R-:W-:Y:S02]  /*1440*/  USEL UR5, UR30, UR4, !UP0 ;  /* 0x000000041e057287 */ /* 0x000fe4000c000000 */
[----:B------:R-:W-:Y:S02]  /*1450*/  @UP0 USHF.R.U32.HI UR6, URZ, UR13, UR10 ;  /* 0x0000000dff060299 */ /* 0x000fe4000801160a */
[----:B------:R-:W-:-:S02]  /*1460*/  UISETP.NE.AND UP0, UPT, UR14, 0x1, UPT ;  /* 0x000000010e00788c */ /* 0x000fc4000bf05270 */
[----:B-1----:R-:W-:Y:S02]  /*1470*/  UIMAD.WIDE.U32 UR10, UR7, UR15, URZ ;  /* 0x0000000f070a72a5 */ /* 0x002fe4000f8e00ff */
[----:B--2---:R-:W-:Y:S01]  /*1480*/  UIMAD.WIDE.U32 UR12, UR6, UR8, URZ ;  /* 0x00000008060c72a5 */ /* 0x004fe2000f8e00ff */
[----:B------:R-:W-:Y:S02]  /*1490*/  UMOV UR4, UR17 ;  /* 0x0000001100047c82 */ /* 0x000fe40008000000 */
[----:B------:R-:W-:Y:S02]  /*14a0*/  USHF.R.U32.HI UR4, URZ, UR21, UR4 ;  /* 0x00000015ff047299 */ /* 0x000fe40008011604 */
[----:B------:R-:W-:Y:S02]  /*14b0*/  UMOV UR10, UR11 ;  /* 0x0000000b000a7c82 */ /* 0x000fe40008000000 */
[----:B------:R-:W-:Y:S01]  /*14c0*/  UMOV UR12, UR13 ;  /* 0x0000000d000c7c82 */ /* 0x000fe20008000000 */
[----:B------:R-:W-:-:S02]  /*14d0*/  @UP0 USHF.R.U32.HI UR7, URZ, UR21, UR10 ;  /* 0x00000015ff070299 */ /* 0x000fc4000801160a */
[----:B------:R-:W-:Y:S02]  /*14e0*/  USEL UR4, UR31, UR4, !UP0 ;  /* 0x000000041f047287 */ /* 0x000fe4000c000000 */
[----:B------:R-:W-:Y:S02]  /*14f0*/  UIMAD.WIDE.U32 UR10, UR7, UR8, URZ ;  /* 0x00000008070a72a5 */ /* 0x000fe4000f8e00ff */
[----:B------:R-:W-:Y:S02]  /*1500*/  @UP2 USHF.R.U32.HI UR6, URZ, UR9, UR12 ;  /* 0x00000009ff062299 */ /* 0x000fe4000801160c */
[----:B------:R-:W-:-:S03]  /*1510*/  UIMAD.WIDE.U32 UR12, UR4, UR8, URZ ;  /* 0x00000008040c72a5 */ /* 0x000fc6000f8e00ff */
[----:B------:R-:W-:Y:S02]  /*1520*/  UMOV UR10, UR11 ;  /* 0x0000000b000a7c82 */ /* 0x000fe40008000000 */
[----:B------:R-:W-:Y:S02]  /*1530*/  @UP2 USHF.R.U32.HI UR7, URZ, UR9, UR10 ;  /* 0x00000009ff072299 */ /* 0x000fe4000801160a */
[----:B------:R-:W-:Y:S02]  /*1540*/  UIMAD UR10, UR6, UR19, URZ ;  /* 0x00000013060a72a4 */ /* 0x000fe4000f8e02ff */
[----:B------:R-:W-:-:S04]  /*1550*/  UIMAD UR7, UR7, UR19, URZ ;  /* 0x00000013070772a4 */ /* 0x000fc8000f8e02ff */
[----:B------:R-:W-:-:S03]  /*1560*/  UISETP.GE.AND UP0, UPT, UR4, UR7, UPT ;  /* 0x000000070400728c */ /* 0x000fc6000bf06270 */
[----:B------:R-:W-:Y:S01]  /*1570*/  UMOV UR7, UR13 ;  /* 0x0000000d00077c82 */ /* 0x000fe20008000000 */
[----:B------:R-:W-:Y:S02]  /*1580*/  UISETP.GE.OR UP0, UPT, UR5, UR10, UP0 ;  /* 0x0000000a0500728c */ /* 0x000fe40008706670 */
[----:B------:R-:W-:Y:S02]  /*1590*/  UIMAD.WIDE.U32 UR10, UR5, UR8, URZ ;  /* 0x00000008050a72a5 */ /* 0x000fe4000f8e00ff */
[----:B------:R-:W-:Y:S02]  /*15a0*/  USHF.R.U32.HI UR7, URZ, UR9, UR7 ;  /* 0x00000009ff077299 */ /* 0x000fe40008011607 */
[----:B------:R-:W-:Y:S02]  /*15b0*/  UIADD3 UR10, UPT, UPT, -UR4, URZ, URZ ;  /* 0x000000ff040a7290 */ /* 0x000fe4000fffe1ff */
[----:B------:R-:W-:Y:S02]  /*15c0*/  USEL UR7, UR4, UR7, !UP2 ;  /* 0x0000000704077287 */ /* 0x000fe4000d000000 */
[----:B------:R-:W-:Y:S01]  /*15d0*/  UIMAD UR10, UR14, UR10, UR31 ;  /* 0x0000000a0e0a72a4 */ /* 0x000fe2000f8e021f */
[----:B------:R-:W-:Y:S01]  /*15e0*/  @!UP0 UMOV UR8, UR11 ;  /* 0x0000000b00088c82 */ /* 0x000fe20008000000 */
[----:B------:R-:W-:-:S02]  /*15f0*/  UIADD3 UR11, UPT, UPT, -UR5, URZ, URZ ;  /* 0x000000ff050b7290 */ /* 0x000fc4000fffe1ff */
[----:B------:R-:W-:Y:S02]  /*1600*/  @!UP0 USHF.R.U32.HI UR8, URZ, UR9, UR8 ;  /* 0x00000009ff088299 */ /* 0x000fe40008011608 */
[----:B------:R-:W-:Y:S02]  /*1610*/  UIADD3 UR9, UPT, UPT, -UR7, URZ, URZ ;  /* 0x000000ff07097290 */ /* 0x000fe4000fffe1ff */
[----:B------:R-:W-:Y:S02]  /*1620*/  @!UP0 USEL UR8, UR5, UR8, !UP2 ;  /* 0x0000000805088287 */ /* 0x000fe4000d000000 */
[----:B------:R-:W-:Y:S02]  /*1630*/  UIMAD UR9, UR19, UR9, UR4 ;  /* 0x00000009130972a4 */ /* 0x000fe4000f8e0204 */
[----:B------:R-:W-:Y:S02]  /*1640*/  @!UP0 UIADD3 UR7, UPT, UPT, UR7, -UR8, URZ ;  /* 0x8000000807078290 */ /* 0x000fe4000fffe0ff */
[----:B------:R-:W-:-:S02]  /*1650*/  @!UP0 UIMAD UR6, UR9, UR6, UR8 ;  /* 0x00000006090682a4 */ /* 0x000fc4000f8e0208 */
[----:B------:R-:W-:Y:S02]  /*1660*/  @!UP0 UIMAD UR4, UR7, UR19, UR5 ;  /* 0x00000013070482a4 */ /* 0x000fe4000f8e0205 */
[----:B------:R-:W-:Y:S02]  /*1670*/  UIMAD UR30, UR20, UR11, UR30 ;  /* 0x0000000b141e72a4 */ /* 0x000fe4000f8e021e */
[----:B------:R-:W-:Y:S01]  /*1680*/  UIMAD UR31, UR4, UR14, UR10 ;  /* 0x0000000e041f72a4 */ /* 0x000fe2000f8e020a */
[----:B------:R-:W-:Y:S02]  /*1690*/  @!UP0 UMOV UR5, UR6 ;  /* 0x0000000600058c82 */ /* 0x000fe40008000000 */
[----:B------:R-:W-:-:S12]  /*16a0*/  UIMAD UR30, UR5, UR20, UR30 ;  /* 0x00000014051e72a4 */ /* 0x000fd8000f8e021e */
.L_x_19:
[----:B------:R-:W-:-:S09]  /*16b0*/  UISETP.NE.AND UP0, UPT, UR22, 0x1, UPT ;  /* 0x000000011600788c */ /* 0x000fd2000bf05270 */
[----:B------:R-:W-:Y:S05]  /*16c0*/  BRA.U UP0, `(.L_x_20) ;  /* 0x0000000100407547 */ /* 0x000fea000b800000 */
[----:B------:R-:W2:Y:S01]  /*16d0*/  LDCU.128 UR8, c[0x0][0xb10] ;  /* 0x00016200ff0877ac */ /* 0x000ea20008000c00 */
[----:B------:R-:W3:Y:S01]  /*16e0*/  LDCU UR12, c[0x0][0xb0c] ;  /* 0x00016180ff0c77ac */ /* 0x000ee20008000800 */
[----:B------:R-:W4:Y:S01]  /*16f0*/  LDCU UR13, c[0x0][0xb20] ;  /* 0x00016400ff0d77ac */ /* 0x000f220008000800 */
[----:B--2---:R-:W-:Y:S02]  /*1700*/  UIMAD.WIDE.U32 UR4, UR30, UR8, URZ ;  /* 0x000000081e0472a5 */ /* 0x004fe4000f8e00ff */
[----:B------:R-:W-:Y:S02]  /*1710*/  UIMAD.WIDE.U32 UR6, UR31, UR11, URZ ;  /* 0x0000000b1f0672a5 */ /* 0x000fe4000f8e00ff */
[----:B---3--:R-:W-:Y:S02]  /*1720*/  UISETP.NE.AND UP0, UPT, UR12, 0x1, UPT ;  /* 0x000000010c00788c */ /* 0x008fe4000bf05270 */
[----:B------:R-:W-:-:S03]  /*1730*/  USHF.R.U32.HI UR5, URZ, UR9, UR5 ;  /* 0x00000009ff057299 */ /* 0x000fc60008011605 */
[----:B------:R-:W-:Y:S01]  /*1740*/  UMOV UR4, UR7 ;  /* 0x0000000700047c82 */ /* 0x000fe20008000000 */
[----:B------:R-:W-:Y:S02]  /*1750*/  USEL UR5, UR30, UR5, !UP0 ;  /* 0x000000051e057287 */ /* 0x000fe4000c000000 */
[----:B------:R-:W-:Y:S02]  /*1760*/  UISETP.NE.AND UP0, UPT, UR10, 0x1, UPT ;  /* 0x000000010a00788c */ /* 0x000fe4000bf05270 */
[----:B----4-:R-:W-:-:S04]  /*1770*/  USHF.R.U32.HI UR4, URZ, UR13, UR4 ;  /* 0x0000000dff047299 */ /* 0x010fc80008011604 */
[----:B------:R-:W-:-:S04]  /*1780*/  USEL UR4, UR31, UR4, !UP0 ;  /* 0x000000041f047287 */ /* 0x000fc8000c000000 */
[----:B------:R-:W-:Y:S02]  /*1790*/  UIADD3 UR6, UPT, UPT, UR5, -UR4, URZ ;  /* 0x8000000405067290 */ /* 0x000fe4000fffe0ff */
[----:B------:R-:W-:Y:S02]  /*17a0*/  UIADD3 UR4, UPT, UPT, -UR5, UR4, URZ ;  /* 0x0000000405047290 */ /* 0x000fe4000fffe1ff */
[----:B------:R-:W-:Y:S02]  /*17b0*/  UIMAD UR31, UR6, UR10, UR31 ;  /* 0x0000000a061f72a4 */ /* 0x000fe4000f8e021f */
[----:B------:R-:W-:-:S12]  /*17c0*/  UIMAD UR30, UR4, UR12, UR30 ;  /* 0x0000000c041e72a4 */ /* 0x000fd8000f8e021e */
.L_x_20:
[----:B------:R-:W-:Y:S01]  /*17d0*/  UISETP.NE.AND UP0, UPT, UR18, 0x2, UPT ;  /* 0x000000021200788c */ /* 0x000fe2000bf05270 */
[----:B------:R-:W-:Y:S09]  /*17e0*/  BRA.U !UP6, `(.L_x_21) ;  /* 0x000000010e0c7547 */ /* 0x000ff2000b800000 */
[----:B------:R-:W-:Y:S01]  /*17f0*/  UCGABAR_WAIT ;  /* 0x0000000000007dc7 */ /* 0x000fe20008000000 */
[----:B------:R-:W-:Y:S01]  /*1800*/  CCTL.IVALL ;  /* 0x00000000ff00798f */ /* 0x000fe20002000000 */
[----:B------:R-:W-:Y:S05]  /*1810*/  BRA `(.L_x_22) ;  /* 0x0000000000047947 */ /* 0x000fea0003800000 */
.L_x_21:
[----:B------:R-:W-:Y:S06]  /*1820*/  BAR.SYNC.DEFER_BLOCKING 0x0 ;  /* 0x0000000000007b1d */ /* 0x000fec0000010000 */
.L_x_22:
[----:B------:R-:W-:Y:S05]  /*1830*/  BRA.U UP0, `(.L_x_23) ;  /* 0x0000001500587547 */ /* 0x000fea000b800000 */
[----:B------:R-:W2:Y:S01]  /*1840*/  LDCU UR6, c[0x0][0x38c] ;  /* 0x00007180ff0677ac */ /* 0x000ea20008000800 */
[----:B------:R-:W3:Y:S01]  /*1850*/  S2UR UR8, SR_CgaCtaId ;  /* 0x00000000000879c3 */ /* 0x000ee20000008800 */
[----:B------:R-:W-:Y:S01]  /*1860*/  PLOP3.LUT P1, PT, PT, PT, UP3, 0x80, 0x8 ;  /* 0x000000000008781c */ /* 0x000fe20003f2f038 */
[----:B------:R-:W-:Y:S01]  /*1870*/  IMAD.MOV.U32 R12, RZ, RZ, 0x1 ;  /* 0x00000001ff0c7424 */ /* 0x000fe200078e00ff */
[----:B------:R-:W-:Y:S01]  /*1880*/  UMOV UR7, 0x400 ;  /* 0x0000040000077882 */ /* 0x000fe20000000000 */
[----:B------:R-:W-:Y:S01]  /*1890*/  UISETP.NE.AND UP1, UPT, UR18, URZ, UPT ;  /* 0x000000ff1200728c */ /* 0x000fe2000bf25270 */
[----:B------:R-:W-:Y:S01]  /*18a0*/  ISETP.EQ.OR P2, PT, R0, RZ, P3 ;  /* 0x000000ff0000720c */ /* 0x000fe20001f42670 */
[----:B------:R-:W-:Y:S01]  /*18b0*/  USEL UR24, URZ, 0x1, UP4 ;  /* 0x00000001ff187887 */ /* 0x000fe2000a000000 */
[----:B------:R-:W-:Y:S02]  /*18c0*/  PLOP3.LUT P1, PT, P1, PT, PT, 0x8, 0x80 ;  /* 0x000000000080781c */ /* 0x000fe40000f2e170 */
[----:B------:R-:W-:Y:S01]  /*18d0*/  CS2R R10, SRZ ;  /* 0x00000000000a7805 */ /* 0x000fe2000001ff00 */
[----:B------:R-:W-:Y:S01]  /*18e0*/  IMAD.MOV.U32 R9, RZ, RZ, RZ ;  /* 0x000000ffff097224 */ /* 0x000fe200078e00ff */
[----:B------:R-:W4:Y:S01]  /*18f0*/  LDCU UR40, c[0x0][0x370] ;  /* 0x00006e00ff2877ac */ /* 0x000f220008000800 */
[----:B------:R-:W-:Y:S01]  /*1900*/  IMAD.MOV.U32 R8, RZ, RZ, 0x1 ;  /* 0x00000001ff087424 */ /* 0x000fe200078e00ff */
[----:B------:R-:W1:Y:S01]  /*1910*/  LDCU.64 UR26, c[0x0][0x348] ;  /* 0x00006900ff1a77ac */ /* 0x000e620008000a00 */
[----:B--2---:R-:W-:-:S02]  /*1920*/  UIADD3 UR5, UPT, UPT, UR6, 0x1f, URZ ;  /* 0x0000001f06057890 */ /* 0x004fc4000fffe0ff */
[----:B------:R-:W-:Y:S02]  /*1930*/  USHF.R.U32.HI UR45, URZ, 0x5, UR28 ;  /* 0x00000005ff2d7899 */ /* 0x000fe4000801161c */
[----:B------:R-:W-:Y:S02]  /*1940*/  USHF.R.S32.HI UR4, URZ, 0x1f, UR5 ;  /* 0x0000001fff047899 */ /* 0x000fe40008011405 */
[----:B---3--:R-:W-:Y:S02]  /*1950*/  ULEA UR7, UR8, UR7, 0x18 ;  /* 0x0000000708077291 */ /* 0x008fe4000f8ec0ff */
[----:B------:R-:W-:Y:S02]  /*1960*/  ULEA.HI UR4, UR4, UR5, URZ, 0x5 ;  /* 0x0000000504047291 */ /* 0x000fe4000f8f28ff */
[----:B------:R-:W-:Y:S02]  /*1970*/  UIADD3 UR5, UPT, UPT, UR6, -0x1, URZ ;  /* 0xffffffff06057890 */ /* 0x000fe4000fffe0ff */
[----:B------:R-:W-:-:S02]  /*1980*/  USHF.R.S32.HI UR43, URZ, 0x5, UR4 ;  /* 0x00000005ff2b7899 */ /* 0x000fc40008011404 */
[----:B------:R-:W-:Y:S02]  /*1990*/  UISETP.GE.U32.AND UP2, UPT, UR5, -0x3f, UPT ;  /* 0xffffffc10500788c */ /* 0x000fe4000bf46070 */
[----:B------:R-:W-:Y:S02]  /*19a0*/  UISETP.LT.U32.AND UP0, UPT, UR43, 0x8, UPT ;  /* 0x000000082b00788c */ /* 0x000fe4000bf01070 */
[----:B------:R-:W-:Y:S02]  /*19b0*/  ULEA UR29, UR28, UR7, 0x2 ;  /* 0x000000071c1d7291 */ /* 0x000fe4000f8e10ff */
[----:B------:R-:W-:Y:S02]  /*19c0*/  USEL UR41, UR43, 0x8, UP0 ;  /* 0x000000082b297887 */ /* 0x000fe40008000000 */
[----:B------:R-:W-:Y:S02]  /*19d0*/  UIADD3 UR46, UPT, UPT, UR6, 0x3e, URZ ;  /* 0x0000003e062e7890 */ /* 0x000fe4000fffe0ff */
[----:B------:R-:W-:-:S02]  /*19e0*/  UIADD3 UR21, UPT, UPT, UR41, -0x1, URZ ;  /* 0xffffffff29157890 */ /* 0x000fc4000fffe0ff */
[----:B------:R-:W-:Y:S01]  /*19f0*/  @UP2 UIADD3 UR21, UPT, UPT, UR41, URZ, URZ ;  /* 0x000000ff29152290 */ /* 0x000fe2000fffe0ff */
[----:B------:R-:W2:Y:S01]  /*1a00*/  LDCU UR39, c[0x0][0x374] ;  /* 0x00006e80ff2777ac */ /* 0x000ea20008000800 */
[----:B------:R-:W-:Y:S02]  /*1a10*/  USEL UR24, UR24, 0x2, UP1 ;  /* 0x0000000218187887 */ /* 0x000fe40008800000 */
[----:B------:R-:W-:Y:S02]  /*1a20*/  UIADD3 UR29, UPT, UPT, UR29, 0x18800, URZ ;  /* 0x000188001d1d7890 */ /* 0x000fe4000fffe0ff */
[----:B------:R-:W-:Y:S02]  /*1a30*/  UIADD3 UR44, UPT, UPT, UR43, -UR41, URZ ;  /* 0x800000292b2c7290 */ /* 0x000fe4000fffe0ff */
[----:B------:R-:W-:Y:S01]  /*1a40*/  UIADD3 UR21, UPT, UPT, UR21, 0x1, URZ ;  /* 0x0000000115157890 */ /* 0x000fe2000fffe0ff */
[----:B-1--4-:R-:W-:-:S11]  /*1a50*/  UMOV UR5, URZ ;  /* 0x000000ff00057c82 */ /* 0x012fd60008000000 */
.L_x_43:
[----:B------:R-:W1:Y:S02]  /*1a60*/  S2UR UR4, SR_CgaCtaId ;  /* 0x00000000000479c3 */ /* 0x000e640000008800 */
[----:B-1----:R-:W-:-:S09]  /*1a70*/  UISETP.NE.AND UP0, UPT, UR4, URZ, UPT ;  /* 0x000000ff0400728c */ /* 0x002fd2000bf05270 */
[----:B------:R-:W-:Y:S05]  /*1a80*/  BRA.U UP0, `(.L_x_24) ;  /* 0x0000000100287547 */ /* 0x000fea000b800000 */
[----:B------:R-:W-:Y:S02]  /*1a90*/  LEA R0, R9, UR7, 0x3 ;  /* 0x0000000709007c11 */ /* 0x000fe4000f8e18ff */
[----:B------:R-:W-:-:S04]  /*1aa0*/  SHF.L.U32 R2, R8, 0x1f, RZ ;  /* 0x0000001f08027819 */ /* 0x000fc800000006ff */
[----:B------:R-:W1:Y:S02]  /*1ab0*/  SYNCS.PHASECHK.TRANS64.TRYWAIT P0, [R0+URZ+0x140], R2 ;  /* 0x00014002000075a7 */ /* 0x000e6400080011ff */
[----:B-1----:R-:W-:Y:S05]  /*1ac0*/  @!P0 BRA `(.L_x_25) ;  /* 0x0000006c00088947 */ /* 0x002fea0003800000 */
.L_x_143:
[----:B------:R-:W-:Y:S01]  /*1ad0*/  VIADD R9, R9, 0x1 ;  /* 0x0000000109097836 */ /* 0x000fe20000000000 */
[----:B------:R1:W-:Y:S04]  /*1ae0*/  SYNCS.ARRIVE.TRANS64.A1T0 RZ, [R0+URZ+0x130], RZ ;  /* 0x000130ff00ff79a7 */ /* 0x0003e800081000ff */
[----:B------:R-:W-:-:S04]  /*1af0*/  ISETP.NE.AND P0, PT, R9, 0x2, PT ;  /* 0x000000020900780c */ /* 0x000fc80003f05270 */
[----:B------:R-:W-:Y:S02]  /*1b00*/  SEL R9, R9, RZ, P0 ;  /* 0x000000ff09097207 */ /* 0x000fe40000000000 */
[----:B-1----:R-:W-:-:S04]  /*1b10*/  SEL R0, RZ, 0x1, P0 ;  /* 0x00000001ff007807 */ /* 0x002fc80000000000 */
[----:B------:R-:W-:-:S07]  /*1b20*/  LOP3.LUT R8, R8, R0, RZ, 0x3c, !PT ;  /* 0x0000000008087212 */ /* 0x000fce00078e3cff */
.L_x_24:
[----:B------:R-:W-:Y:S01]  /*1b30*/  ULEA UR4, UR5, UR7, 0x3 ;  /* 0x0000000705047291 */ /* 0x000fe2000f8e18ff */
[----:B------:R-:W-:Y:S01]  /*1b40*/  SHF.L.U32 R0, R12, 0x1f, RZ ;  /* 0x0000001f0c007819 */ /* 0x000fe200000006ff */
[----:B------:R-:W-:Y:S02]  /*1b50*/  UISETP.GE.U32.AND UP0, UPT, UR46, 0x3f, UPT ;  /* 0x0000003f2e00788c */ /* 0x000fe4000bf06070 */
[----:B------:R-:W-:Y:S02]  /*1b60*/  USHF.L.U32 UR35, UR30, 0x6, URZ ;  /* 0x000000061e237899 */ /* 0x000fe400080006ff */
[----:B------:R-:W-:Y:S01]  /*1b70*/  ULEA UR19, UR31, UR45, 0x7 ;  /* 0x0000002d1f137291 */ /* 0x000fe2000f8e38ff */
[----:B------:R-:W-:Y:S02]  /*1b80*/  UMOV UR13, URZ ;  /* 0x000000ff000d7c82 */ /* 0x000fe40008000000 */
[----:B------:R1:W3:Y:S02]  /*1b90*/  SYNCS.PHASECHK.TRANS64.TRYWAIT P0, [UR4+0x40], R0 ;  /* 0x00004000ff0075a7 */ /* 0x0002e40008001104 */
[----:B------:R-:W-:Y:S07]  /*1ba0*/  BRA.U !UP0, `(.L_x_26) ;  /* 0x0000000108c07547 */ /* 0x000fee000b800000 */
[----:B------:R-:W-:Y:S01]  /*1bb0*/  UMOV UR6, URZ ;  /* 0x000000ff00067c82 */ /* 0x000fe20008000000 */
[----:B------:R-:W-:-:S05]  /*1bc0*/  UMOV UR4, UR5 ;  /* 0x0000000500047c82 */ /* 0x000fca0008000000 */
.L_x_32:
[----:B------:R-:W-:Y:S01]  /*1bd0*/  ULEA UR33, UR4, UR7, 0x3 ;  /* 0x0000000704217291 */ /* 0x000fe2000f8e18ff */
[----:B---3--:R-:W-:Y:S01]  /*1be0*/  @!P3 MOV R2, 0x6000 ;  /* 0x000060000002b802 */ /* 0x008fe20000000f00 */
[----:B-1-34-:R-:W-:Y:S10]  /*1bf0*/  @P0 BRA `(.L_x_27) ;  /* 0x00000000000c0947 */ /* 0x01aff40003800000 */
[----:B------:R-:W-:-:S04]  /*1c00*/  SHF.L.U32 R3, R12, 0x1f, RZ ;  /* 0x0000001f0c037819 */ /* 0x000fc800000006ff */
[----:B------:R-:W3:Y:S02]  /*1c10*/  SYNCS.PHASECHK.TRANS64.TRYWAIT P0, [UR33+0x40], R3 ;  /* 0x00004003ff0075a7 */ /* 0x000ee40008001121 */
[----:B---3--:R-:W-:Y:S05]  /*1c20*/  @!P0 BRA `(.L_x_28) ;  /* 0x0000006800c48947 */ /* 0x008fea0003800000 */
.L_x_27:
[----:B------:R3:W-:Y:S01]  /*1c30*/  @!P3 SYNCS.ARRIVE.TRANS64 RZ, [UR33], R2 ;  /* 0x00000002ffffb9a7 */ /* 0x0007e20008000021 */
[----:B------:R-:W-:-:S04]  /*1c40*/  ULOP3.LUT UR5, UR24, 0x2, URZ, 0xfc, !UPT ;  /* 0x0000000218057892 */ /* 0x000fc8000f8efcff */
[----:B------:R-:W-:-:S09]  /*1c50*/  UISETP.NE.AND UP0, UPT, UR5, 0x2, UPT ;  /* 0x000000020500788c */ /* 0x000fd2000bf05270 */
[----:B------:R-:W-:Y:S05]  /*1c60*/  BRA.U UP0, `(.L_x_29) ;  /* 0x0000000100047547 */ /* 0x000fea000b800000 */
[----:B--2---:R-:W-:Y:S05]  /*1c70*/  BPT.TRAP 0x1 ;  /* 0x000000040000795c */ /* 0x004fea0000300000 */
.L_x_29:
[----:B------:R-:W-:Y:S04]  /*1c80*/  BSSY.RECONVERGENT B0, `(.L_x_30) ;  /* 0x0000003000007945 */ /* 0x000fe80003800200 */
[----:B------:R-:W-:Y:S05]  /*1c90*/  @P2 BRA `(.L_x_31) ;  /* 0x0000000000042947 */ /* 0x000fea0003800000 */
[----:B--2---:R-:W-:Y:S05]  /*1ca0*/  BPT.TRAP 0x1 ;  /* 0x000000040000795c */ /* 0x004fea0000300000 */
.L_x_31:
[----:B--2---:R-:W-:Y:S05]  /*1cb0*/  BSYNC.RECONVERGENT B0 ;  /* 0x0000000000007941 */ /* 0x004fea0003800200 */
.L_x_30:
[----:B------:R-:W-:Y:S02]  /*1cc0*/  UIADD3 UR5, UPT, UPT, UR4, 0x1, URZ ;  /* 0x0000000104057890 */ /* 0x000fe4000fffe0ff */
[----:B------:R-:W-:Y:S02]  /*1cd0*/  ULEA UR32, UR4, UR7, 0xd ;  /* 0x0000000704207291 */ /* 0x000fe4000f8e68ff */
[----:B------:R-:W-:Y:S02]  /*1ce0*/  UISETP.NE.AND UP0, UPT, UR5, 0x8, UPT ;  /* 0x000000080500788c */ /* 0x000fe4000bf05270 */
[----:B------:R-:W-:Y:S02]  /*1cf0*/  USHF.L.U32 UR34, UR6, 0x5, URZ ;  /* 0x0000000506227899 */ /* 0x000fe400080006ff */
[----:B------:R-:W-:Y:S02]  /*1d00*/  USEL UR9, URZ, 0x1, UP0 ;  /* 0x00000001ff097887 */ /* 0x000fe40008000000 */
[----:B------:R-:W-:-:S02]  /*1d10*/  USEL UR5, UR5, URZ, UP0 ;  /* 0x000000ff05057287 */ /* 0x000fc40008000000 */
[----:B------:R-:W-:Y:S02]  /*1d20*/  ULEA UR4, UR4, UR28, 0xc ;  /* 0x0000001c04047291 */ /* 0x000fe4000f8e60ff */
[----:B------:R-:W-:Y:S01]  /*1d30*/  ULEA UR8, UR5, UR7, 0x3 ;  /* 0x0000000705087291 */ /* 0x000fe2000f8e18ff */
[----:B------:R-:W-:Y:S01]  /*1d40*/  LOP3.LUT R12, R12, UR9, RZ, 0x3c, !PT ;  /* 0x000000090c0c7c12 */ /* 0x000fe2000f8e3cff */
[----:B------:R-:W-:Y:S02]  /*1d50*/  UIADD3 UR6, UPT, UPT, UR6, 0x1, URZ ;  /* 0x0000000106067890 */ /* 0x000fe4000fffe0ff */
[----:B------:R-:W-:Y:S01]  /*1d60*/  UIADD3 UR10, UP1, UPT, UR26, 0x80, URZ ;  /* 0x000000801a0a7890 */ /* 0x000fe2000ff3e0ff */
[----:B-1----:R-:W-:Y:S01]  /*1d70*/  SHF.L.U32 R0, R12, 0x1f, RZ ;  /* 0x0000001f0c007819 */ /* 0x002fe200000006ff */
[----:B------:R-:W-:Y:S02]  /*1d80*/  ULEA UR4, UR4, UR7, 0x2 ;  /* 0x0000000704047291 */ /* 0x000fe4000f8e10ff */
[----:B------:R-:W-:Y:S01]  /*1d90*/  UIADD3.X UR11, UPT, UPT, URZ, UR27, URZ, UP1, !UPT ;  /* 0x0000001bff0b7290 */ /* 0x000fe20008ffe4ff */
[----:B------:R4:W1:Y:S01]  /*1da0*/  SYNCS.PHASECHK.TRANS64.TRYWAIT P0, [UR8+0x40], R0 ;  /* 0x00004000ff0075a7 */ /* 0x0008620008001108 */
[----:B------:R-:W-:-:S02]  /*1db0*/  UIADD3 UR8, UP0, UPT, UR26, 0x180, URZ ;  /* 0x000001801a087890 */ /* 0x000fc4000ff1e0ff */
[----:B------:R-:W-:Y:S02]  /*1dc0*/  UIADD3 UR32, UPT, UPT, UR32, 0x8800, URZ ;  /* 0x0000880020207890 */ /* 0x000fe4000fffe0ff */
[----:B------:R-:W-:Y:S02]  /*1dd0*/  UIADD3.X UR9, UPT, UPT, URZ, UR27, URZ, UP0, !UPT ;  /* 0x0000001bff097290 */ /* 0x000fe400087fe4ff */
[----:B------:R-:W-:Y:S02]  /*1de0*/  UISETP.NE.AND UP0, UPT, UR6, UR21, UPT ;  /* 0x000000150600728c */ /* 0x000fe4000bf05270 */
[----:B------:R-:W-:Y:S01]  /*1df0*/  UIADD3 UR16, UPT, UPT, UR4, 0x18800, URZ ;  /* 0x0001880004107890 */ /* 0x000fe2000fffe0ff */
[----:B------:R-:W-:Y:S01]  /*1e00*/  UMOV UR12, 0x0 ;  /* 0x00000000000c7882 */ /* 0x000fe20000000000 */
[----:B------:R-:W-:Y:S01]  /*1e10*/  UMOV UR13, 0x10000000 ;  /* 0x10000000000d7882 */ /* 0x000fe20000000000 */
[----:B------:R-:W-:Y:S01]  /*1e20*/  UMOV UR4, 0xff0000 ;  /* 0x00ff000000047882 */ /* 0x000fe20000000000 */
[----:B------:R-:W-:Y:S01]  /*1e30*/  UMOV UR20, UR36 ;  /* 0x0000002400147c82 */ /* 0x000fe20008000000 */
[----:B------:R-:W-:Y:S01]  /*1e40*/  UMOV UR17, UR33 ;  /* 0x0000002100117c82 */ /* 0x000fe20008000000 */
[----:B------:R-:W-:Y:S01]  /*1e50*/  UMOV UR18, UR34 ;  /* 0x0000002200127c82 */ /* 0x000fe20008000000 */
[----:B------:R-:W-:Y:S02]  /*1e60*/  UTMALDG.3D [UR32], [UR10], desc[UR12] ;  /* 0x00000c200a0075b4 */ /* 0x000fe40008011000 */
[----:B------:R2:W-:Y:S02]  /*1e70*/  UTMALDG.3D.MULTICAST [UR16], [UR8], UR4, desc[UR12] ;  /* 0x00000c10080073b4 */ /* 0x0005e40008011804 */
[----:B--2---:R-:W-:Y:S01]  /*1e80*/  UMOV UR13, UR21 ;  /* 0x00000015000d7c82 */ /* 0x004fe20008000000 */
[----:B------:R-:W-:Y:S01]  /*1e90*/  UMOV UR4, UR5 ;  /* 0x0000000500047c82 */ /* 0x000fe20008000000 */
[----:B------:R-:W-:Y:S05]  /*1ea0*/  BRA.U UP0, `(.L_x_32) ;  /* 0xfffffffd00487547 */ /* 0x000fea000b83ffff */
.L_x_26:
[----:B------:R-:W-:Y:S01]  /*1eb0*/  ULEA UR4, UR5, UR7, 0x3 ;  /* 0x0000000705047291 */ /* 0x000fe2000f8e18ff */
[----:B-1--4-:R-:W-:Y:S01]  /*1ec0*/  SHF.L.U32 R0, R12, 0x1f, RZ ;  /* 0x0000001f0c007819 */ /* 0x012fe200000006ff */
[----:B------:R-:W-:Y:S01]  /*1ed0*/  @!P1 SYNCS.ARRIVE.TRANS64.A1T0 RZ, [UR7+0xc8], RZ ;  /* 0x0000c8ffffff99a7 */ /* 0x000fe20008100007 */
[----:B------:R-:W-:-:S06]  /*1ee0*/  UISETP.GT.AND UP0, UPT, UR43, UR41, UPT ;  /* 0x000000292b00728c */ /* 0x000fcc000bf04270 */
[----:B---3--:R1:W3:Y:S03]  /*1ef0*/  SYNCS.PHASECHK.TRANS64.TRYWAIT P0, [UR4+0x40], R0 ;  /* 0x00004000ff0075a7 */ /* 0x0082e60008001104 */
[----:B------:R-:W-:Y:S05]  /*1f00*/  BRA.U !UP0, `(.L_x_33) ;  /* 0x0000000108bc7547 */ /* 0x000fea000b800000 */
[----:B------:R-:W-:Y:S01]  /*1f10*/  UIADD3 UR25, UPT, UPT, UR44, UR13, URZ ;  /* 0x0000000d2c197290 */ /* 0x000fe2000fffe0ff */
[----:B------:R-:W-:-:S11]  /*1f20*/  UMOV UR4, UR5 ;  /* 0x0000000500047c82 */ /* 0x000fd60008000000 */
.L_x_39:
[----:B------:R-:W-:Y:S01]  /*1f30*/  ULEA UR9, UR4, UR7, 0x3 ;  /* 0x0000000704097291 */ /* 0x000fe2000f8e18ff */
[----:B---3--:R-:W-:Y:S01]  /*1f40*/  @!P3 MOV R2, 0x6000 ;  /* 0x000060000002b802 */ /* 0x008fe20000000f00 */
[----:B-1-3--:R-:W-:Y:S10]  /*1f50*/  @P0 BRA `(.L_x_34) ;  /* 0x00000000000c0947 */ /* 0x00aff40003800000 */
[----:B------:R-:W-:-:S04]  /*1f60*/  SHF.L.U32 R3, R12, 0x1f, RZ ;  /* 0x0000001f0c037819 */ /* 0x000fc800000006ff */
[----:B------:R-:W3:Y:S02]  /*1f70*/  SYNCS.PHASECHK.TRANS64.TRYWAIT P0, [UR9+0x40], R3 ;  /* 0x00004003ff0075a7 */ /* 0x000ee40008001109 */
[----:B---3--:R-:W-:Y:S05]  /*1f80*/  @!P0 BRA `(.L_x_35) ;  /* 0x0000006800048947 */ /* 0x008fea0003800000 */
.L_x_34:
[----:B------:R3:W-:Y:S01]  /*1f90*/  @!P3 SYNCS.ARRIVE.TRANS64 RZ, [UR9], R2 ;  /* 0x00000002ffffb9a7 */ /* 0x0007e20008000009 */
[----:B------:R-:W-:-:S04]  /*1fa0*/  ULOP3.LUT UR5, UR24, 0x2, URZ, 0xfc, !UPT ;  /* 0x0000000218057892 */ /* 0x000fc8000f8efcff */
[----:B------:R-:W-:-:S09]  /*1fb0*/  UISETP.NE.AND UP0, UPT, UR5, 0x2, UPT ;  /* 0x000000020500788c */ /* 0x000fd2000bf05270 */
[----:B------:R-:W-:Y:S05]  /*1fc0*/  BRA.U UP0, `(.L_x_36) ;  /* 0x0000000100047547 */ /* 0x000fea000b800000 */
[----:B--2---:R-:W-:Y:S05]  /*1fd0*/  BPT.TRAP 0x1 ;  /* 0x000000040000795c */ /* 0x004fea0000300000 */
.L_x_36:
[----:B------:R-:W-:Y:S04]  /*1fe0*/  BSSY.RECONVERGENT B0, `(.L_x_37) ;  /* 0x0000003000007945 */ /* 0x000fe80003800200 */
[----:B------:R-:W-:Y:S05]  /*1ff0*/  @P2 BRA `(.L_x_38) ;  /* 0x0000000000042947 */ /* 0x000fea0003800000 */
[----:B--2---:R-:W-:Y:S05]  /*2000*/  BPT.TRAP 0x1 ;  /* 0x000000040000795c */ /* 0x004fea0000300000 */
.L_x_38:
[----:B--2---:R-:W-:Y:S05]  /*2010*/  BSYNC.RECONVERGENT B0 ;  /* 0x0000000000007941 */ /* 0x004fea0003800200 */
.L_x_37:
[----:B------:R-:W-:Y:S02]  /*2020*/  UIADD3 UR5, UPT, UPT, UR4, 0x1, URZ ;  /* 0x0000000104057890 */ /* 0x000fe4000fffe0ff */
[----:B------:R-:W-:Y:S02]  /*2030*/  UIADD3 UR14, UP1, UPT, UR26, 0x80, URZ ;  /* 0x000000801a0e7890 */ /* 0x000fe4000ff3e0ff */
[----:B------:R-:W-:Y:S02]  /*2040*/  UISETP.NE.AND UP0, UPT, UR5, 0x8, UPT ;  /* 0x000000080500788c */ /* 0x000fe4000bf05270 */
[----:B------:R-:W-:Y:S02]  /*2050*/  USHF.L.U32 UR10, UR13, 0x5, URZ ;  /* 0x000000050d0a7899 */ /* 0x000fe400080006ff */
[----:B------:R-:W-:Y:S02]  /*2060*/  USEL UR8, URZ, 0x1, UP0 ;  /* 0x00000001ff087887 */ /* 0x000fe40008000000 */
[----:B------:R-:W-:-:S02]  /*2070*/  USEL UR5, UR5, URZ, UP0 ;  /* 0x000000ff05057287 */ /* 0x000fc40008000000 */
[----:B------:R-:W-:Y:S02]  /*2080*/  UIADD3 UR22, UP0, UPT, UR26, 0x180, URZ ;  /* 0x000001801a167890 */ /* 0x000fe4000ff1e0ff */
[----:B------:R-:W-:Y:S01]  /*2090*/  LOP3.LUT R12, R12, UR8, RZ, 0x3c, !PT ;  /* 0x000000080c0c7c12 */ /* 0x000fe2000f8e3cff */
[----:B------:R-:W-:Y:S02]  /*20a0*/  ULEA UR8, UR4, UR7, 0xd ;  /* 0x0000000704087291 */ /* 0x000fe4000f8e68ff */
[----:B------:R-:W-:Y:S01]  /*20b0*/  ULEA UR6, UR5, UR7, 0x3 ;  /* 0x0000000705067291 */ /* 0x000fe2000f8e18ff */
[----:B-1----:R-:W-:Y:S01]  /*20c0*/  SHF.L.U32 R0, R12, 0x1f, RZ ;  /* 0x0000001f0c007819 */ /* 0x002fe200000006ff */
[----:B------:R-:W-:Y:S02]  /*20d0*/  UIADD3 UR8, UPT, UPT, UR8, 0x8800, URZ ;  /* 0x0000880008087890 */ /* 0x000fe4000fffe0ff */
[----:B------:R-:W-:Y:S02]  /*20e0*/  UIADD3.X UR15, UPT, UPT, URZ, UR27, URZ, UP1, !UPT ;  /* 0x0000001bff0f7290 */ /* 0x000fe40008ffe4ff */
[----:B------:R-:W-:-:S02]  /*20f0*/  ULEA UR16, UR4, UR29, 0xe ;  /* 0x0000001d04107291 */ /* 0x000fc4000f8e70ff */
[----:B------:R-:W-:Y:S01]  /*2100*/  UIADD3.X UR23, UPT, UPT, URZ, UR27, URZ, UP0, !UPT ;  /* 0x0000001bff177290 */ /* 0x000fe200087fe4ff */
[----:B------:R4:W1:Y:S01]  /*2110*/  SYNCS.PHASECHK.TRANS64.TRYWAIT P0, [UR6+0x40], R0 ;  /* 0x00004000ff0075a7 */ /* 0x0008620008001106 */
[----:B------:R-:W-:Y:S01]  /*2120*/  UMOV UR30, 0x0 ;  /* 0x00000000001e7882 */ /* 0x000fe20000000000 */
[----:B------:R-:W-:Y:S01]  /*2130*/  UMOV UR31, 0x10000000 ;  /* 0x10000000001f7882 */ /* 0x000fe20000000000 */
[----:B------:R-:W-:Y:S01]  /*2140*/  UMOV UR11, UR35 ;  /* 0x00000023000b7c82 */ /* 0x000fe20008000000 */
[----:B------:R-:W-:Y:S01]  /*2150*/  UMOV UR12, UR36 ;  /* 0x00000024000c7c82 */ /* 0x000fe20008000000 */
[----:B------:R-:W-:Y:S01]  /*2160*/  UMOV UR6, 0xff0000 ;  /* 0x00ff000000067882 */ /* 0x000fe20000000000 */
[----:B------:R-:W-:Y:S01]  /*2170*/  UMOV UR20, UR36 ;  /* 0x0000002400147c82 */ /* 0x000fe20008000000 */
[----:B------:R-:W-:Y:S01]  /*2180*/  UMOV UR17, UR9 ;  /* 0x0000000900117c82 */ /* 0x000fe20008000000 */
[----:B------:R-:W-:Y:S01]  /*2190*/  UMOV UR18, UR10 ;  /* 0x0000000a00127c82 */ /* 0x000fe20008000000 */
[----:B------:R4:W-:Y:S01]  /*21a0*/  UTMALDG.3D [UR8], [UR14], desc[UR30] ;  /* 0x00001e080e0075b4 */ /* 0x0009e20008011000 */
[----:B------:R-:W-:Y:S01]  /*21b0*/  UIADD3 UR13, UPT, UPT, UR13, 0x1, URZ ;  /* 0x000000010d0d7890 */ /* 0x000fe2000fffe0ff */
[----:B------:R-:W-:-:S03]  /*21c0*/  UMOV UR4, UR5 ;  /* 0x0000000500047c82 */ /* 0x000fc60008000000 */
[----:B------:R-:W-:Y:S01]  /*21d0*/  UISETP.NE.AND UP0, UPT, UR13, UR25, UPT ;  /* 0x000000190d00728c */ /* 0x000fe2000bf05270 */
[----:B------:R4:W-:Y:S08]  /*21e0*/  UTMALDG.3D.MULTICAST [UR16], [UR22], UR6, desc[UR30] ;  /* 0x00001e10160073b4 */ /* 0x0009f00008011806 */
[----:B----4-:R-:W-:Y:S05]  /*21f0*/  BRA.U UP0, `(.L_x_39) ;  /* 0xfffffffd004c7547 */ /* 0x010fea000b83ffff */
.L_x_33:
[C---:B------:R-:W-:Y:S01]  /*2200*/  LEA R3, R11.reuse, UR7, 0x3 ;  /* 0x000000070b037c11 */ /* 0x040fe2000f8e18ff */
[----:B------:R-:W-:Y:S01]  /*2210*/  NOP ;  /* 0x0000000000007918 */ /* 0x000fe20000000000 */
[----:B-1----:R-:W-:Y:S02]  /*2220*/  SHF.L.U32 R0, R10, 0x1f, RZ ;  /* 0x0000001f0a007819 */ /* 0x002fe400000006ff */
[----:B------:R-:W-:Y:S02]  /*2230*/  LEA R4, R11, UR7, 0x4 ;  /* 0x000000070b047c11 */ /* 0x000fe4000f8e20ff */
[----:B---3--:R-:W1:Y:S02]  /*2240*/  SYNCS.PHASECHK.TRANS64.TRYWAIT P0, [R3+URZ+0xd0], R0 ;  /* 0x0000d000030075a7 */ /* 0x008e6400080011ff */
[----:B-1----:R-:W-:Y:S05]  /*2250*/  @!P0 BRA `(.L_x_40) ;  /* 0x0000006400688947 */ /* 0x002fea0003800000 */
.L_x_146:
[----:B------:R-:W3:Y:S01]  /*2260*/  LDS.128 R4, [R4+0x160] ;  /* 0x0001600004047984 */ /* 0x000ee20000000c00 */
[----:B------:R-:W-:Y:S01]  /*2270*/  UISETP.GE.AND UP0, UPT, UR42, 0x1, UPT ;  /* 0x000000012a00788c */ /* 0x000fe2000bf06270 */
[----:B------:R-:W-:Y:S01]  /*2280*/  @!PT LDS RZ, [RZ] ;  /* 0x00000000fffff984 */ /* 0x000fe20000000800 */
[----:B------:R-:W-:Y:S01]  /*2290*/  @!PT LDS RZ, [RZ] ;  /* 0x00000000fffff984 */ /* 0x000fe20000000800 */
[----:B------:R-:W-:Y:S01]  /*22a0*/  @!PT LDS RZ, [RZ] ;  /* 0x00000000fffff984 */ /* 0x000fe20000000800 */
[----:B------:R-:W-:Y:S01]  /*22b0*/  @!PT LDS RZ, [RZ] ;  /* 0x00000000fffff984 */ /* 0x000fe20000000800 */
[----:B------:R4:W-:Y:S06]  /*22c0*/  MEMBAR.ALL.CTA ;  /* 0x0000000000007992 */ /* 0x0009ec0000008000 */
[----:B----4-:R-:W4:Y:S01]  /*22d0*/  FENCE.VIEW.ASYNC.S ;  /* 0x00000000000073c6 */ /* 0x010f220000000000 */
[----:B---3--:R-:W-:-:S13]  /*22e0*/  LOP3.LUT P0, RZ, R6, 0x1, RZ, 0xc0, !PT ;  /* 0x0000000106ff7812 */ /* 0x008fda000780c0ff */
[----:B----4-:R-:W-:Y:S01]  /*22f0*/  VOTEU.ANY UP1, P0 ;  /* 0x0000000000ff7886 */ /* 0x010fe20000020100 */
[----:B------:R-:W-:-:S13]  /*2300*/  PLOP3.LUT P0, PT, PT, PT, UP1, 0x80, 0x8 ;  /* 0x000000000008781c */ /* 0x000fda0003f0f018 */
[----:B-1----:R-:W-:Y:S02]  /*2310*/  @P0 LOP3.LUT R0, R5, 0xffff, RZ, 0xc0, !PT ;  /* 0x0000ffff05000812 */ /* 0x002fe400078ec0ff */
[----:B------:R-:W-:Y:S02]  /*2320*/  @P0 MOV R2, R4 ;  /* 0x0000000400020202 */ /* 0x000fe40000000f00 */
[----:B------:R-:W-:Y:S01]  /*2330*/  @P0 R2UR UR6, R0 ;  /* 0x00000000000602ca */ /* 0x000fe200000e0000 */
[----:B------:R-:W-:Y:S01]  /*2340*/  VIADD R0, R3, 0xe0 ;  /* 0x000000e003007836 */ /* 0x000fe20000000000 */
[----:B------:R-:W-:Y:S02]  /*2350*/  @P0 SHF.R.U32.HI R4, RZ, 0x10, R5 ;  /* 0x00000010ff040819 */ /* 0x000fe40000011605 */
[----:B------:R-:W-:Y:S02]  /*2360*/  @P0 R2UR UR8, R2 ;  /* 0x00000000020802ca */ /* 0x000fe400000e0000 */
[----:B------:R-:W-:-:S02]  /*2370*/  PRMT R0, RZ, 0x654, R0 ;  /* 0x00000654ff007816 */ /* 0x000fc40000000000 */
[----:B------:R-:W-:Y:S02]  /*2380*/  @P0 R2UR UR4, R4 ;  /* 0x00000000040402ca */ /* 0x000fe400000e0000 */
[----:B------:R1:W-:Y:S03]  /*2390*/  SYNCS.ARRIVE.TRANS64.RED.A1T0 RZ, [R0+URZ], RZ ;  /* 0x000000ff00ff79a7 */ /* 0x0003e600081004ff */
[----:B------:R-:W-:-:S04]  /*23a0*/  @UP1 UMOV UR37, UR6 ;  /* 0x0000000600251c82 */ /* 0x000fc80008000000 */
[----:B------:R-:W-:-:S04]  /*23b0*/  @UP1 UMOV UR38, UR8 ;  /* 0x0000000800261c82 */ /* 0x000fc80008000000 */
[----:B------:R-:W-:Y:S01]  /*23c0*/  @UP1 UMOV UR36, UR4 ;  /* 0x0000000400241c82 */ /* 0x000fe20008000000 */
[----:B------:R-:W-:Y:S05]  /*23d0*/  BRA.U !UP0, `(.L_x_41) ;  /* 0x0000000108d47547 */ /* 0x000fea000b800000 */
[----:B------:R-:W2:Y:S01]  /*23e0*/  LDCU.128 UR12, c[0x0][0xb10] ;  /* 0x00016200ff0c77ac */ /* 0x000ea20008000c00 */
[----:B------:R-:W3:Y:S01]  /*23f0*/  LDCU UR25, c[0x0][0xb20] ;  /* 0x00016400ff1977ac */ /* 0x000ee20008000800 */
[----:B------:R-:W4:Y:S01]  /*2400*/  LDCU UR20, c[0x0][0xb0c] ;  /* 0x00016180ff1477ac */ /* 0x000f220008000800 */
[----:B------:R-:W1:Y:S01]  /*2410*/  LDCU.64 UR10, c[0x0][0xb28] ;  /* 0x00016500ff0a77ac */ /* 0x000e620008000a00 */
[----:B------:R-:W-:Y:S02]  /*2420*/  UISETP.NE.AND UP3, UPT, UR42, 0x1, UPT ;  /* 0x000000012a00788c */ /* 0x000fe4000bf65270 */
[----:B--2---:R-:W-:Y:S02]  /*2430*/  UIMAD.WIDE.U32 UR16, UR39, UR15, URZ ;  /* 0x0000000f271072a5 */ /* 0x004fe4000f8e00ff */
[----:B------:R-:W-:Y:S02]  /*2440*/  UIMAD.WIDE.U32 UR8, UR40, UR12, URZ ;  /* 0x0000000c280872a5 */ /* 0x000fe4000f8e00ff */
[----:B------:R-:W-:-:S02]  /*2450*/  UISETP.NE.AND UP0, UPT, UR14, 0x1, UPT ;  /* 0x000000010e00788c */ /* 0x000fc4000bf05270 */
[----:B------:R-:W-:Y:S01]  /*2460*/  UIMAD.WIDE.U32 UR22, UR37, UR15, URZ ;  /* 0x0000000f251672a5 */ /* 0x000fe2000f8e00ff */
[----:B------:R-:W-:Y:S02]  /*2470*/  UMOV UR16, UR17 ;  /* 0x0000001100107c82 */ /* 0x000fe40008000000 */
[----:B------:R-:W-:Y:S01]  /*2480*/  UMOV UR8, UR9 ;  /* 0x0000000900087c82 */ /* 0x000fe20008000000 */
[----:B---3--:R-:W-:Y:S02]  /*2490*/  USHF.R.U32.HI UR16, URZ, UR25, UR16 ;  /* 0x00000019ff107299 */ /* 0x008fe40008011610 */
[----:B----4-:R-:W-:Y:S02]  /*24a0*/  UISETP.NE.AND UP2, UPT, UR20, 0x1, UPT ;  /* 0x000000011400788c */ /* 0x010fe4000bf45270 */
[----:B------:R-:W-:Y:S02]  /*24b0*/  USHF.R.U32.HI UR8, URZ, UR13, UR8 ;  /* 0x0000000dff087299 */ /* 0x000fe40008011608 */
[----:B------:R-:W-:-:S02]  /*24c0*/  USEL UR6, UR39, UR16, !UP0 ;  /* 0x0000001027067287 */ /* 0x000fc4000c000000 */
[----:B------:R-:W-:Y:S02]  /*24d0*/  USEL UR8, UR40, UR8, !UP2 ;  /* 0x0000000828087287 */ /* 0x000fe4000d000000 */
[----:B-1----:R-:W-:Y:S01]  /*24e0*/  UIMAD.WIDE.U32 UR16, UR6, UR10, URZ ;  /* 0x0000000a061072a5 */ /* 0x002fe2000f8e00ff */
[----:B------:R-:W-:Y:S01]  /*24f0*/  UMOV UR4, UR23 ;  /* 0x0000001700047c82 */ /* 0x000fe20008000000 */
[----:B------:R-:W-:Y:S02]  /*2500*/  UIMAD.WIDE.U32 UR18, UR38, UR12, URZ ;  /* 0x0000000c261272a5 */ /* 0x000fe4000f8e00ff */
[----:B------:R-:W-:-:S03]  /*2510*/  UIMAD.WIDE.U32 UR22, UR8, UR10, URZ ;  /* 0x0000000a081672a5 */ /* 0x000fc6000f8e00ff */
[----:B------:R-:W-:Y:S01]  /*2520*/  UMOV UR16, UR17 ;  /* 0x0000001100107c82 */ /* 0x000fe20008000000 */
[----:B------:R-:W-:Y:S02]  /*2530*/  USHF.R.U32.HI UR4, URZ, UR25, UR4 ;  /* 0x00000019ff047299 */ /* 0x000fe40008011604 */
[----:B------:R-:W-:Y:S01]  /*2540*/  @UP3 USHF.R.U32.HI UR6, URZ, UR11, UR16 ;  /* 0x0000000bff063299 */ /* 0x000fe20008011610 */
[----:B------:R-:W-:Y:S01]  /*2550*/  UMOV UR18, UR19 ;  /* 0x0000001300127c82 */ /* 0x000fe20008000000 */
[----:B------:R-:W-:Y:S01]  /*2560*/  UMOV UR22, UR23 ;  /* 0x0000001700167c82 */ /* 0x000fe20008000000 */
[----:B------:R-:W-:Y:S02]  /*2570*/  USHF.R.U32.HI UR13, URZ, UR13, UR18 ;  /* 0x0000000dff0d7299 */ /* 0x000fe40008011612 */
[----:B------:R-:W-:Y:S02]  /*2580*/  USEL UR4, UR37, UR4, !UP0 ;  /* 0x0000000425047287 */ /* 0x000fe4000c000000 */
[----:B------:R-:W-:-:S02]  /*2590*/  @UP3 USHF.R.U32.HI UR8, URZ, UR11, UR22 ;  /* 0x0000000bff083299 */ /* 0x000fc40008011616 */
[----:B------:R-:W-:Y:S02]  /*25a0*/  UIMAD UR9, UR42, UR6, URZ ;  /* 0x000000062a0972a4 */ /* 0x000fe4000f8e02ff */
[----:B------:R-:W-:Y:S02]  /*25b0*/  USEL UR6, UR38, UR13, !UP2 ;  /* 0x0000000d26067287 */ /* 0x000fe4000d000000 */
[----:B------:R-:W-:Y:S02]  /*25c0*/  UIMAD UR12, UR42, UR8, URZ ;  /* 0x000000082a0c72a4 */ /* 0x000fe4000f8e02ff */
[----:B------:R-:W-:Y:S02]  /*25d0*/  UISETP.GE.AND UP0, UPT, UR4, UR9, UPT ;  /* 0x000000090400728c */ /* 0x000fe4000bf06270 */
[----:B------:R-:W-:Y:S02]  /*25e0*/  UIMAD.WIDE.U32 UR16, UR4, UR10, URZ ;  /* 0x0000000a041072a5 */ /* 0x000fe4000f8e00ff */
[----:B------:R-:W-:-:S02]  /*25f0*/  UISETP.GE.OR UP0, UPT, UR6, UR12, UP0 ;  /* 0x0000000c0600728c */ /* 0x000fc40008706670 */
[----:B------:R-:W-:Y:S02]  /*2600*/  UIMAD.WIDE.U32 UR12, UR6, UR10, URZ ;  /* 0x0000000a060c72a5 */ /* 0x000fe4000f8e00ff */
[----:B------:R-:W-:Y:S01]  /*2610*/  UIADD3 UR15, UPT, UPT, -UR4, URZ, URZ ;  /* 0x000000ff040f7290 */ /* 0x000fe2000fffe1ff */
[----:B------:R-:W-:Y:S01]  /*2620*/  UMOV UR10, UR17 ;  /* 0x00000011000a7c82 */ /* 0x000fe20008000000 */
[----:B------:R-:W-:Y:S02]  /*2630*/  UIADD3 UR12, UPT, UPT, -UR6, URZ, URZ ;  /* 0x000000ff060c7290 */ /* 0x000fe4000fffe1ff */
[----:B------:R-:W-:-:S03]  /*2640*/  USHF.R.U32.HI UR10, URZ, UR11, UR10 ;  /* 0x0000000bff0a7299 */ /* 0x000fc6000801160a */
[----:B------:R-:W-:Y:S01]  /*2650*/  @!UP0 UMOV UR9, UR13 ;  /* 0x0000000d00098c82 */ /* 0x000fe20008000000 */
[----:B------:R-:W-:Y:S02]  /*2660*/  UIMAD UR15, UR14, UR15, UR37 ;  /* 0x0000000f0e0f72a4 */ /* 0x000fe4000f8e0225 */
[----:B------:R-:W-:Y:S02]  /*2670*/  USEL UR10, UR4, UR10, !UP3 ;  /* 0x0000000a040a7287 */ /* 0x000fe4000d800000 */
[----:B------:R-:W-:Y:S02]  /*2680*/  @!UP0 USHF.R.U32.HI UR9, URZ, UR11, UR9 ;  /* 0x0000000bff098299 */ /* 0x000fe40008011609 */
[----:B------:R-:W-:Y:S02]  /*2690*/  UIADD3 UR11, UPT, UPT, -UR10, URZ, URZ ;  /* 0x000000ff0a0b7290 */ /* 0x000fe4000fffe1ff */
[----:B------:R-:W-:Y:S02]  /*26a0*/  @!UP0 USEL UR9, UR6, UR9, !UP3 ;  /* 0x0000000906098287 */ /* 0x000fe4000d800000 */
[----:B------:R-:W-:-:S02]  /*26b0*/  UIMAD UR11, UR42, UR11, UR4 ;  /* 0x0000000b2a0b72a4 */ /* 0x000fc4000f8e0204 */
[----:B------:R-:W-:Y:S02]  /*26c0*/  @!UP0 UIADD3 UR10, UPT, UPT, UR10, -UR9, URZ ;  /* 0x800000090a0a8290 */ /* 0x000fe4000fffe0ff */
[----:B------:R-:W-:Y:S02]  /*26d0*/  @!UP0 UIMAD UR9, UR11, UR8, UR9 ;  /* 0x000000080b0982a4 */ /* 0x000fe4000f8e0209 */
[----:B------:R-:W-:Y:S02]  /*26e0*/  @!UP0 UIMAD UR4, UR42, UR10, UR6 ;  /* 0x0000000a2a0482a4 */ /* 0x000fe4000f8e0206 */
[----:B------:R-:W-:Y:S02]  /*26f0*/  UIMAD UR8, UR20, UR12, UR38 ;  /* 0x0000000c140872a4 */ /* 0x000fe4000f8e0226 */
[----:B------:R-:W-:Y:S01]  /*2700*/  UIMAD UR37, UR4, UR14, UR15 ;  /* 0x0000000e042572a4 */ /* 0x000fe2000f8e020f */
[----:B------:R-:W-:Y:S02]  /*2710*/  @!UP0 UMOV UR6, UR9 ;  /* 0x0000000900068c82 */ /* 0x000fe40008000000 */
[----:B------:R-:W-:-:S12]  /*2720*/  UIMAD UR38, UR6, UR20, UR8 ;  /* 0x00000014062672a4 */ /* 0x000fd8000f8e0208 */
.L_x_41:
[----:B------:R-:W3:Y:S02]  /*2730*/  LDCU UR4, c[0x0][0xb30] ;  /* 0x00016600ff0477ac */ /* 0x000ee40008000800 */
[----:B---3--:R-:W-:-:S09]  /*2740*/  UISETP.NE.AND UP0, UPT, UR4, 0x1, UPT ;  /* 0x000000010400788c */ /* 0x008fd2000bf05270 */
[----:B------:R-:W-:Y:S05]  /*2750*/  BRA.U UP0, `(.L_x_42) ;  /* 0x0000000100447547 */ /* 0x000fea000b800000 */
[----:B------:R-:W3:Y:S01]  /*2760*/  LDCU.128 UR12, c[0x0][0xb10] ;  /* 0x00016200ff0c77ac */ /* 0x000ee20008000c00 */
[----:B------:R-:W4:Y:S01]  /*2770*/  LDCU UR16, c[0x0][0xb0c] ;  /* 0x00016180ff1077ac */ /* 0x000f220008000800 */
[----:B------:R-:W1:Y:S01]  /*2780*/  LDCU UR17, c[0x0][0xb20] ;  /* 0x00016400ff1177ac */ /* 0x000e620008000800 */
[----:B---3--:R-:W-:Y:S02]  /*2790*/  UIMAD.WIDE.U32 UR10, UR38, UR12, URZ ;  /* 0x0000000c260a72a5 */ /* 0x008fe4000f8e00ff */
[----:B------:R-:W-:Y:S02]  /*27a0*/  UIMAD.WIDE.U32 UR8, UR37, UR15, URZ ;  /* 0x0000000f250872a5 */ /* 0x000fe4000f8e00ff */
[----:B----4-:R-:W-:Y:S02]  /*27b0*/  UISETP.NE.AND UP2, UPT, UR16, 0x1, UPT ;  /* 0x000000011000788c */ /* 0x010fe4000bf45270 */
[----:B------:R-:W-:Y:S01]  /*27c0*/  UISETP.NE.AND UP0, UPT, UR14, 0x1, UPT ;  /* 0x000000010e00788c */ /* 0x000fe2000bf05270 */
[----:B------:R-:W-:-:S02]  /*27d0*/  UMOV UR6, UR11 ;  /* 0x0000000b00067c82 */ /* 0x000fc40008000000 */
[----:B------:R-:W-:Y:S01]  /*27e0*/  UMOV UR4, UR9 ;  /* 0x0000000900047c82 */ /* 0x000fe20008000000 */
[----:B------:R-:W-:Y:S02]  /*27f0*/  USHF.R.U32.HI UR6, URZ, UR13, UR6 ;  /* 0x0000000dff067299 */ /* 0x000fe40008011606 */
[----:B-1----:R-:W-:Y:S02]  /*2800*/  USHF.R.U32.HI UR4, URZ, UR17, UR4 ;  /* 0x00000011ff047299 */ /* 0x002fe40008011604 */
[----:B------:R-:W-:Y:S02]  /*2810*/  USEL UR6, UR38, UR6, !UP2 ;  /* 0x0000000626067287 */ /* 0x000fe4000d000000 */
[----:B------:R-:W-:-:S04]  /*2820*/  USEL UR4, UR37, UR4, !UP0 ;  /* 0x0000000425047287 */ /* 0x000fc8000c000000 */
[----:B------:R-:W-:Y:S02]  /*2830*/  UIADD3 UR8, UPT, UPT, UR6, -UR4, URZ ;  /* 0x8000000406087290 */ /* 0x000fe4000fffe0ff */
[----:B------:R-:W-:Y:S02]  /*2840*/  UIADD3 UR4, UPT, UPT, -UR6, UR4, URZ ;  /* 0x0000000406047290 */ /* 0x000fe4000fffe1ff */
[----:B------:R-:W-:Y:S02]  /*2850*/  UIMAD UR37, UR8, UR14, UR37 ;  /* 0x0000000e082572a4 */ /* 0x000fe4000f8e0225 */
[----:B------:R-:W-:-:S12]  /*2860*/  UIMAD UR38, UR4, UR16, UR38 ;  /* 0x00000010042672a4 */ /* 0x000fd8000f8e0226 */
.L_x_42:
[----:B------:R-:W-:Y:S01]  /*2870*/  VIADD R11, R11, 0x1 ;  /* 0x000000010b0b7836 */ /* 0x000fe20000000000 */
[----:B------:R-:W-:Y:S02]  /*2880*/  R2UR UR6, R55 ;  /* 0x00000000370672ca */ /* 0x000fe400000e0000 */
[----:B------:R-:W-:Y:S02]  /*2890*/  R2UR UR4, R54 ;  /* 0x00000000360472ca */ /* 0x000fe400000e0000 */
[C---:B------:R-:W-:Y:S02]  /*28a0*/  ISETP.NE.AND P0, PT, R11.reuse, 0x2, PT ;  /* 0x000000020b00780c */ /* 0x040fe40003f05270 */
[----:B------:R-:W-:Y:S02]  /*28b0*/  PLOP3.LUT P1, PT, PT, PT, PT, 0x80, 0x8 ;  /* 0x000000000008781c */ /* 0x000fe40003f2f070 */
[----:B-1----:R-:W-:Y:S02]  /*28c0*/  SEL R0, RZ, 0x1, P0 ;  /* 0x00000001ff007807 */ /* 0x002fe40000000000 */
[----:B------:R-:W-:-:S02]  /*28d0*/  SEL R11, R11, RZ, P0 ;  /* 0x000000ff0b0b7207 */ /* 0x000fc40000000000 */
[----:B------:R-:W-:Y:S01]  /*28e0*/  LOP3.LUT R10, R10, R0, RZ, 0x3c, !PT ;  /* 0x000000000a0a7212 */ /* 0x000fe200078e3cff */
[----:B------:R-:W-:Y:S02]  /*28f0*/  UIADD3 UR30, UPT, UPT, UR38, UR6, URZ ;  /* 0x00000006261e7290 */ /* 0x000fe4000fffe0ff */
[----:B------:R-:W-:Y:S01]  /*2900*/  UIADD3 UR31, UPT, UPT, UR37, UR4, URZ ;  /* 0x00000004251f7290 */ /* 0x000fe2000fffe0ff */
[----:B------:R-:W-:Y:S11]  /*2910*/  BRA.U UP1, `(.L_x_43) ;  /* 0xfffffff101507547 */ /* 0x000ff6000b83ffff */
[----:B------:R-:W-:Y:S01]  /*2920*/  UIADD3 UR7, UPT, UPT, UR7, 0x40, URZ ;  /* 0x0000004007077890 */ /* 0x000fe2000fffe0ff */
[----:B------:R-:W-:-:S03]  /*2930*/  SHF.L.U32 R2, R12, 0x1f, RZ ;  /* 0x0000001f0c027819 */ /* 0x000fc600000006ff */
[----:B------:R-:W-:-:S09]  /*2940*/  ULEA UR4, UR5, UR7, 0x3 ;  /* 0x0000000705047291 */ /* 0x000fd2000f8e18ff */
[----:B------:R-:W1:Y:S02]  /*2950*/  SYNCS.PHASECHK.TRANS64.TRYWAIT P0, [UR4], R2 ;  /* 0x00000002ff0075a7 */ /* 0x000e640008001104 */
[----:B-1----:R-:W-:Y:S05]  /*2960*/  @!P0 BRA `(.L_x_44) ;  /* 0x0000005c00b88947 */ /* 0x002fea0003800000 */
.L_x_148:
[----:B------:R-:W-:-:S04]  /*2970*/  UIADD3 UR4, UPT, UPT, UR5, 0x1, URZ ;  /* 0x0000000105047890 */ /* 0x000fc8000fffe0ff */
[----:B------:R-:W-:-:S04]  /*2980*/  UISETP.NE.AND UP0, UPT, UR4, 0x8, UPT ;  /* 0x000000080400788c */ /* 0x000fc8000bf05270 */
[----:B------:R-:W-:Y:S02]  /*2990*/  USEL UR6, URZ, 0x1, UP0 ;  /* 0x00000001ff067887 */ /* 0x000fe40008000000 */
[----:B------:R-:W-:-:S04]  /*29a0*/  USEL UR4, UR4, URZ, UP0 ;  /* 0x000000ff04047287 */ /* 0x000fc80008000000 */
[----:B------:R-:W-:Y:S01]  /*29b0*/  ULEA UR5, UR4, UR7, 0x3 ;  /* 0x0000000704057291 */ /* 0x000fe2000f8e18ff */
[----:B-1----:R-:W-:-:S04]  /*29c0*/  LOP3.LUT R2, R12, UR6, RZ, 0x3c, !PT ;  /* 0x000000060c027c12 */ /* 0x002fc8000f8e3cff */
[----:B------:R-:W-:-:S04]  /*29d0*/  SHF.L.U32 R3, R2, 0x1f, RZ ;  /* 0x0000001f02037819 */ /* 0x000fc800000006ff */
[----:B------:R-:W1:Y:S02]  /*29e0*/  SYNCS.PHASECHK.TRANS64.TRYWAIT P0, [UR5], R3 ;  /* 0x00000003ff0075a7 */ /* 0x000e640008001105 */
[----:B-1----:R-:W-:Y:S05]  /*29f0*/  @!P0 BRA `(.L_x_45) ;  /* 0x0000005c00ac8947 */ /* 0x002fea0003800000 */
.L_x_150:
[----:B------:R-:W-:-:S04]  /*2a00*/  UIADD3 UR4, UPT, UPT, UR4, 0x1, URZ ;  /* 0x0000000104047890 */ /* 0x000fc8000fffe0ff */
[----:B------:R-:W-:-:S04]  /*2a10*/  UISETP.NE.AND UP0, UPT, UR4, 0x8, UPT ;  /* 0x000000080400788c */ /* 0x000fc8000bf05270 */
[----:B------:R-:W-:Y:S02]  /*2a20*/  USEL UR6, URZ, 0x1, UP0 ;  /* 0x00000001ff067887 */ /* 0x000fe40008000000 */
[----:B------:R-:W-:-:S04]  /*2a30*/  USEL UR4, UR4, URZ, UP0 ;  /* 0x000000ff04047287 */ /* 0x000fc80008000000 */
[----:B------:R-:W-:Y:S01]  /*2a40*/  ULEA UR5, UR4, UR7, 0x3 ;  /* 0x0000000704057291 */ /* 0x000fe2000f8e18ff */
[----:B------:R-:W-:-:S04]  /*2a50*/  LOP3.LUT R2, R2, UR6, RZ, 0x3c, !PT ;  /* 0x0000000602027c12 */ /* 0x000fc8000f8e3cff */
[----:B-1----:R-:W-:-:S04]  /*2a60*/  SHF.L.U32 R3, R2, 0x1f, RZ ;  /* 0x0000001f02037819 */ /* 0x002fc800000006ff */
[----:B------:R-:W1:Y:S02]  /*2a70*/  SYNCS.PHASECHK.TRANS64.TRYWAIT P0, [UR5], R3 ;  /* 0x00000003ff0075a7 */ /* 0x000e640008001105 */
[----:B-1----:R-:W-:Y:S05]  /*2a80*/  @!P0 BRA `(.L_x_46) ;  /* 0x0000005c00a08947 */ /* 0x002fea0003800000 */
.L_x_152:
        /* <DEDUP_REMOVED lines=9> */
.L_x_154:
        /* <DEDUP_REMOVED lines=9> */
.L_x_156:
        /* <DEDUP_REMOVED lines=9> */
.L_x_158:
        /* <DEDUP_REMOVED lines=9> */
.L_x_160:
[----:B------:R-:W-:-:S04]  /*2cd0*/  UIADD3 UR4, UPT, UPT, UR4, 0x1, URZ ;  /* 0x0000000104047890 */ /* 0x000fc8000fffe0ff */
[----:B------:R-:W-:-:S04]  /*2ce0*/  UISETP.NE.AND UP0, UPT, UR4, 0x8, UPT ;  /* 0x000000080400788c */ /* 0x000fc8000bf05270 */
[----:B------:R-:W-:Y:S02]  /*2cf0*/  USEL UR5, URZ, 0x1, UP0 ;  /* 0x00000001ff057887 */ /* 0x000fe40008000000 */
[----:B------:R-:W-:-:S04]  /*2d00*/  USEL UR4, UR4, URZ, UP0 ;  /* 0x000000ff04047287 */ /* 0x000fc80008000000 */
[----:B------:R-:W-:Y:S01]  /*2d10*/  ULEA UR4, UR4, UR7, 0x3 ;  /* 0x0000000704047291 */ /* 0x000fe2000f8e18ff */
[----:B------:R-:W-:-:S04]  /*2d20*/  LOP3.LUT R2, R2, UR5, RZ, 0x3c, !PT ;  /* 0x0000000502027c12 */ /* 0x000fc8000f8e3cff */
[----:B------:R-:W-:Y:S01]  /*2d30*/  SHF.L.U32 R2, R2, 0x1f, RZ ;  /* 0x0000001f02027819 */ /* 0x000fe200000006ff */
[----:B-1----:R-:W-:-:S07]  /*2d40*/  IMAD.U32 R0, RZ, RZ, UR4 ;  /* 0x00000004ff007e24 */ /* 0x002fce000f8e00ff */
.L_x_51:
[----:B-1----:R1:W3:Y:S02]  /*2d50*/  SYNCS.PHASECHK.TRANS64.TRYWAIT P0, [R0+URZ], R2 ;  /* 0x00000002000075a7 */ /* 0x0022e400080011ff */
[----:B---3--:R-:W-:Y:S05]  /*2d60*/  @!P0 NANOSLEEP.SYNCS 0x989680 ;  /* 0x009896800000895d */ /* 0x008fea0003900000 */
[----:B------:R-:W3:Y:S02]  /*2d70*/  @!P0 SYNCS.PHASECHK.TRANS64 P0, [R0+URZ], R2 ;  /* 0x00000002000085a7 */ /* 0x000ee400080010ff */
[----:B--23--:R-:W-:Y:S05]  /*2d80*/  @P0 EXIT ;  /* 0x000000000000094d */ /* 0x00cfea0003800000 */
[----:B------:R-:W-:Y:S05]  /*2d90*/  BRA `(.L_x_51) ;  /* 0xfffffffc00ec7947 */ /* 0x000fea000383ffff */
.L_x_23:
[----:B------:R-:W2:Y:S02]  /*2da0*/  S2UR UR4, SR_CgaCtaId ;  /* 0x00000000000479c3 */ /* 0x000ea40000008800 */
[----:B--2---:R-:W-:-:S04]  /*2db0*/  UISETP.NE.AND UP0, UPT, UR4, URZ, UPT ;  /* 0x000000ff0400728c */ /* 0x004fc8000bf05270 */
[----:B------:R-:W-:-:S09]  /*2dc0*/  UISETP.NE.OR UP0, UPT, UR18, 0x1, UP0 ;  /* 0x000000011200788c */ /* 0x000fd20008705670 */
[----:B------:R-:W-:Y:S05]  /*2dd0*/  BRA.U UP0, `(.L_x_52) ;  /* 0x00000005004c7547 */ /* 0x000fea000b800000 */
[----:B------:R-:W2:Y:S01]  /*2de0*/  S2UR UR5, SR_CgaCtaId ;  /* 0x00000000000579c3 */ /* 0x000ea20000008800 */
[----:B------:R-:W-:Y:S01]  /*2df0*/  UMOV UR4, 0x400 ;  /* 0x0000040000047882 */ /* 0x000fe20000000000 */
[----:B------:R-:W-:Y:S01]  /*2e00*/  ISETP.GE.U32.AND P2, PT, R0, 0x8, PT ;  /* 0x000000080000780c */ /* 0x000fe20003f46070 */
[----:B------:R-:W-:Y:S01]  /*2e10*/  IMAD.MOV.U32 R12, RZ, RZ, 0x1 ;  /* 0x00000001ff0c7424 */ /* 0x000fe200078e00ff */
[----:B------:R-:W-:Y:S02]  /*2e20*/  CS2R R10, SRZ ;  /* 0x00000000000a7805 */ /* 0x000fe4000001ff00 */
[----:B------:R-:W-:Y:S01]  /*2e30*/  CS2R R8, SRZ ;  /* 0x0000000000087805 */ /* 0x000fe2000001ff00 */
[----:B--2---:R-:W-:-:S03]  /*2e40*/  ULEA UR6, UR5, UR4, 0x18 ;  /* 0x0000000405067291 */ /* 0x004fc6000f8ec0ff */
[----:B------:R-:W-:-:S09]  /*2e50*/  UMOV UR5, URZ ;  /* 0x000000ff00057c82 */ /* 0x000fd20008000000 */
.L_x_56:
[----:B------:R-:W-:Y:S02]  /*2e60*/  LEA R2, R8, UR6, 0x3 ;  /* 0x0000000608027c11 */ /* 0x000fe4000f8e18ff */
[----:B------:R-:W-:-:S03]  /*2e70*/  SHF.L.U32 R4, R9, 0x1f, RZ ;  /* 0x0000001f09047819 */ /* 0x000fc600000006ff */
[----:B------:R-:W-:Y:S01]  /*2e80*/  VIADD R5, R2, 0x140 ;  /* 0x0000014002057836 */ /* 0x000fe20000000000 */
[----:B------:R-:W2:Y:S02]  /*2e90*/  SYNCS.PHASECHK.TRANS64.TRYWAIT P0, [R2+URZ+0x130], R4 ;  /* 0x00013004020075a7 */ /* 0x000ea400080011ff */
[----:B--2---:R-:W-:Y:S05]  /*2ea0*/  @!P0 BRA `(.L_x_53) ;  /* 0x0000005c00108947 */ /* 0x004fea0003800000 */
.L_x_161:
[----:B------:R-:W-:Y:S01]  /*2eb0*/  ULEA UR4, UR5, UR6, 0x3 ;  /* 0x0000000605047291 */ /* 0x000fe2000f8e18ff */
[----:B--2---:R-:W-:Y:S01]  /*2ec0*/  PRMT R2, RZ, 0x654, R5 ;  /* 0x00000654ff027816 */ /* 0x004fe20000000005 */
[----:B------:R-:W-:Y:S01]  /*2ed0*/  @!P2 IMAD.MOV.U32 R4, RZ, RZ, 0x10 ;  /* 0x00000010ff04a424 */ /* 0x000fe200078e00ff */
[----:B------:R-:W-:Y:S01]  /*2ee0*/  SHF.L.U32 R5, R12, 0x1f, RZ ;  /* 0x0000001f0c057819 */ /* 0x000fe200000006ff */
[----:B------:R-:W-:Y:S01]  /*2ef0*/  UIADD3 UR7, UPT, UPT, UR4, 0xd0, URZ ;  /* 0x000000d004077890 */ /* 0x000fe2000fffe0ff */
[----:B------:R2:W-:Y:S05]  /*2f00*/  SYNCS.ARRIVE.TRANS64.RED.A1T0 RZ, [R2+URZ], RZ ;  /* 0x000000ff02ff79a7 */ /* 0x0005ea00081004ff */
[----:B------:R-:W-:Y:S01]  /*2f10*/  IMAD.U32 R6, RZ, RZ, UR7 ;  /* 0x00000007ff067e24 */ /* 0x000fe2000f8e00ff */
[----:B------:R-:W3:Y:S04]  /*2f20*/  SYNCS.PHASECHK.TRANS64.TRYWAIT P0, [UR4+0xe0], R5 ;  /* 0x0000e005ff0075a7 */ /* 0x000ee80008001104 */
[----:B------:R-:W-:Y:S01]  /*2f30*/  PRMT R6, R0, 0x654, R6 ;  /* 0x0000065400067816 */ /* 0x000fe20000000006 */
[----:B--23--:R-:W-:Y:S06]  /*2f40*/  @!P0 BRA `(.L_x_54) ;  /* 0x0000005800fc8947 */ /* 0x00cfec0003800000 */
.L_x_163:
[----:B------:R-:W-:Y:S01]  /*2f50*/  ULEA UR8, UR5, UR6, 0x4 ;  /* 0x0000000605087291 */ /* 0x000fe2000f8e20ff */
[----:B------:R-:W-:Y:S01]  /*2f60*/  SEL R3, R6, R3, !P2 ;  /* 0x0000000306037207 */ /* 0x000fe20005000000 */
[----:B------:R-:W-:Y:S01]  /*2f70*/  UIADD3 UR9, UPT, UPT, UR4, 0xd0, URZ ;  /* 0x000000d004097890 */ /* 0x000fe2000fffe0ff */
[----:B--2---:R-:W-:Y:S01]  /*2f80*/  LEA R2, R11, UR6, 0x3 ;  /* 0x000000060b027c11 */ /* 0x004fe2000f8e18ff */
[----:B------:R-:W-:Y:S01]  /*2f90*/  UIADD3 UR8, UPT, UPT, UR8, 0x160, URZ ;  /* 0x0000016008087890 */ /* 0x000fe2000fffe0ff */
[----:B------:R2:W-:Y:S01]  /*2fa0*/  @!P2 SYNCS.ARRIVE.TRANS64.RED RZ, [R3+URZ], R4 ;  /* 0x0000000403ffa9a7 */ /* 0x0005e200080004ff */
[----:B------:R-:W-:Y:S01]  /*2fb0*/  UIADD3 UR4, UPT, UPT, UR5, 0x1, URZ ;  /* 0x0000000105047890 */ /* 0x000fe2000fffe0ff */
[----:B------:R-:W-:-:S03]  /*2fc0*/  VIADD R8, R8, 0x1 ;  /* 0x0000000108087836 */ /* 0x000fc60000000000 */
[----:B------:R-:W-:Y:S02]  /*2fd0*/  UISETP.NE.AND UP0, UPT, UR4, 0x2, UPT ;  /* 0x000000020400788c */ /* 0x000fe4000bf05270 */
[----:B------:R-:W-:Y:S01]  /*2fe0*/  ISETP.NE.AND P0, PT, R8, 0x2, PT ;  /* 0x000000020800780c */ /* 0x000fe20003f05270 */
[----:B------:R-:W-:Y:S06]  /*2ff0*/  UGETNEXTWORKID.BROADCAST [UR8], [UR9] ;  /* 0x00000000080073ca */ /* 0x000fec0008000100 */
[----:B------:R-:W-:Y:S02]  /*3000*/  USEL UR7, URZ, 0x1, UP0 ;  /* 0x00000001ff077887 */ /* 0x000fe40008000000 */
[----:B------:R-:W-:-:S04]  /*3010*/  USEL UR5, UR4, URZ, UP0 ;  /* 0x000000ff04057287 */ /* 0x000fc80008000000 */
[----:B------:R-:W-:Y:S02]  /*3020*/  LOP3.LUT R12, R12, UR7, RZ, 0x3c, !PT ;  /* 0x000000070c0c7c12 */ /* 0x000fe4000f8e3cff */
[----:B--2---:R-:W-:-:S04]  /*3030*/  SHF.L.U32 R4, R10, 0x1f, RZ ;  /* 0x0000001f0a047819 */ /* 0x004fc800000006ff */
[----:B------:R-:W2:Y:S02]  /*3040*/  SYNCS.PHASECHK.TRANS64.TRYWAIT P1, [R2+URZ+0xd0], R4 ;  /* 0x0000d004020075a7 */ /* 0x000ea400080211ff */
[----:B--2---:R-:W-:Y:S05]  /*3050*/  @!P1 BRA `(.L_x_55) ;  /* 0x0000005800d09947 */ /* 0x004fea0003800000 */
.L_x_164:
[C---:B--2---:R-:W-:Y:S01]  /*3060*/  LEA R4, R11.reuse, UR6, 0x4 ;  /* 0x000000060b047c11 */ /* 0x044fe2000f8e20ff */
[----:B------:R-:W-:Y:S01]  /*3070*/  VIADD R2, R2, 0xe0 ;  /* 0x000000e002027836 */ /* 0x000fe20000000000 */
[----:B------:R-:W-:Y:S01]  /*3080*/  SEL R8, R8, RZ, P0 ;  /* 0x000000ff08087207 */ /* 0x000fe20000000000 */
[----:B------:R-:W-:-:S03]  /*3090*/  VIADD R11, R11, 0x1 ;  /* 0x000000010b0b7836 */ /* 0x000fc60000000000 */
[----:B------:R-:W2:Y:S01]  /*30a0*/  LDS.128 R4, [R4+0x160] ;  /* 0x0001600004047984 */ /* 0x000ea20000000c00 */
[----:B------:R-:W-:Y:S02]  /*30b0*/  PRMT R2, RZ, 0x654, R2 ;  /* 0x00000654ff027816 */ /* 0x000fe40000000002 */
[C---:B------:R-:W-:Y:S01]  /*30c0*/  ISETP.NE.AND P1, PT, R11.reuse, 0x2, PT ;  /* 0x000000020b00780c */ /* 0x040fe20003f25270 */
[----:B------:R-:W-:Y:S01]  /*30d0*/  @!PT LDS RZ, [RZ] ;  /* 0x00000000fffff984 */ /* 0x000fe20000000800 */
[----:B------:R-:W-:Y:S01]  /*30e0*/  @!PT LDS RZ, [RZ] ;  /* 0x00000000fffff984 */ /* 0x000fe20000000800 */
[----:B------:R-:W-:Y:S01]  /*30f0*/  @!PT LDS RZ, [RZ] ;  /* 0x00000000fffff984 */ /* 0x000fe20000000800 */
[----:B------:R-:W-:Y:S01]  /*3100*/  @!PT LDS RZ, [RZ] ;  /* 0x00000000fffff984 */ /* 0x000fe20000000800 */
[----:B------:R3:W-:Y:S06]  /*3110*/  MEMBAR.ALL.CTA ;  /* 0x0000000000007992 */ /* 0x0007ec0000008000 */
[----:B---3--:R-:W3:Y:S01]  /*3120*/  FENCE.VIEW.ASYNC.S ;  /* 0x00000000000073c6 */ /* 0x008ee20000000000 */
[----:B------:R-:W-:Y:S01]  /*3130*/  SEL R11, R11, RZ, P1 ;  /* 0x000000ff0b0b7207 */ /* 0x000fe20000800000 */
[----:B---3--:R3:W-:Y:S01]  /*3140*/  SYNCS.ARRIVE.TRANS64.RED.A1T0 RZ, [R2+URZ], RZ ;  /* 0x000000ff02ff79a7 */ /* 0x0087e200081004ff */
[----:B--2---:R-:W-:-:S02]  /*3150*/  LOP3.LUT P3, RZ, R6, 0x1, RZ, 0xc0, !PT ;  /* 0x0000000106ff7812 */ /* 0x004fc4000786c0ff */
[----:B------:R-:W-:-:S04]  /*3160*/  SEL R4, RZ, 0x1, P1 ;  /* 0x00000001ff047807 */ /* 0x000fc80000800000 */
[----:B------:R-:W-:Y:S02]  /*3170*/  LOP3.LUT R10, R10, R4, RZ, 0x3c, !PT ;  /* 0x000000040a0a7212 */ /* 0x000fe400078e3cff */
[----:B---3--:R-:W-:-:S04]  /*3180*/  SEL R2, RZ, 0x1, P0 ;  /* 0x00000001ff027807 */ /* 0x008fc80000000000 */
[----:B------:R-:W-:Y:S01]  /*3190*/  LOP3.LUT R9, R9, R2, RZ, 0x3c, !PT ;  /* 0x0000000209097212 */ /* 0x000fe200078e3cff */
[----:B------:R-:W-:Y:S06]  /*31a0*/  @P3 BRA `(.L_x_56) ;  /* 0xfffffffc002c3947 */ /* 0x000fec000383ffff */
[----:B------:R-:W-:Y:S01]  /*31b0*/  ULEA UR4, UR5, UR6, 0x3 ;  /* 0x0000000605047291 */ /* 0x000fe2000f8e18ff */
[----:B------:R-:W-:-:S08]  /*31c0*/  SHF.L.U32 R2, R12, 0x1f, RZ ;  /* 0x0000001f0c027819 */ /* 0x000fd000000006ff */
[----:B------:R-:W2:Y:S02]  /*31d0*/  SYNCS.PHASECHK.TRANS64 P0, [UR4+0xe0], R2 ;  /* 0x0000e002ff0075a7 */ /* 0x000ea40008001004 */
[----:B--2---:R-:W-:Y:S05]  /*31e0*/  @P0 BRA `(.L_x_57) ;  /* 0x0000000000080947 */ /* 0x004fea0003800000 */
[----:B------:R-:W2:Y:S02]  /*31f0*/  SYNCS.PHASECHK.TRANS64.TRYWAIT P0, [UR4+0xe0], R2 ;  /* 0x0000e002ff0075a7 */ /* 0x000ea40008001104 */
[----:B--2---:R-:W-:Y:S05]  /*3200*/  @!P0 BRA `(.L_x_58) ;  /* 0x0000005800788947 */ /* 0x004fea0003800000 */
.L_x_57:
[----:B------:R-:W-:-:S04]  /*3210*/  UIADD3 UR7, UPT, UPT, UR5, 0x1, URZ ;  /* 0x0000000105077890 */ /* 0x000fc8000fffe0ff */
[----:B------:R-:W-:-:S04]  /*3220*/  UISETP.NE.AND UP0, UPT, UR7, 0x2, UPT ;  /* 0x000000020700788c */ /* 0x000fc8000bf05270 */
[----:B------:R-:W-:Y:S02]  /*3230*/  USEL UR8, URZ, 0x1, UP0 ;  /* 0x00000001ff087887 */ /* 0x000fe40008000000 */
[----:B------:R-:W-:-:S04]  /*3240*/  USEL UR7, UR7, URZ, UP0 ;  /* 0x000000ff07077287 */ /* 0x000fc80008000000 */
[----:B------:R-:W-:Y:S01]  /*3250*/  ULEA UR7, UR7, UR6, 0x3 ;  /* 0x0000000607077291 */ /* 0x000fe2000f8e18ff */
[----:B--2---:R-:W-:-:S04]  /*3260*/  LOP3.LUT R2, R12, UR8, RZ, 0x3c, !PT ;  /* 0x000000080c027c12 */ /* 0x004fc8000f8e3cff */
[----:B------:R-:W-:-:S04]  /*3270*/  SHF.L.U32 R0, R2, 0x1f, RZ ;  /* 0x0000001f02007819 */ /* 0x000fc800000006ff */
[----:B------:R-:W2:Y:S02]  /*3280*/  SYNCS.PHASECHK.TRANS64 P0, [UR7+0xe0], R0 ;  /* 0x0000e000ff0075a7 */ /* 0x000ea40008001007 */
[----:B-12---:R-:W-:Y:S05]  /*3290*/  @P0 EXIT ;  /* 0x000000000000094d */ /* 0x006fea0003800000 */
[----:B------:R-:W-:Y:S02]  /*32a0*/  SHF.L.U32 R2, R2, 0x1f, RZ ;  /* 0x0000001f02027819 */ /* 0x000fe400000006ff */
[----:B------:R-:W-:-:S07]  /*32b0*/  MOV R0, UR7 ;  /* 0x0000000700007c02 */ /* 0x000fce0008000f00 */
.L_x_59:
[----:B-1----:R1:W2:Y:S02]  /*32c0*/  SYNCS.PHASECHK.TRANS64.TRYWAIT P0, [R0+URZ+0xe0], R2 ;  /* 0x0000e002000075a7 */ /* 0x0022a400080011ff */
[----:B--2---:R-:W-:Y:S05]  /*32d0*/  @!P0 NANOSLEEP.SYNCS 0x989680 ;  /* 0x009896800000895d */ /* 0x004fea0003900000 */
[----:B------:R-:W2:Y:S02]  /*32e0*/  @!P0 SYNCS.PHASECHK.TRANS64 P0, [R0+URZ+0xe0], R2 ;  /* 0x0000e002000085a7 */ /* 0x000ea400080010ff */
[----:B--2---:R-:W-:Y:S05]  /*32f0*/  @P0 EXIT ;  /* 0x000000000000094d */ /* 0x004fea0003800000 */
[----:B------:R-:W-:Y:S05]  /*3300*/  BRA `(.L_x_59) ;  /* 0xfffffffc00ec7947 */ /* 0x000fea000383ffff */
.L_x_52:
[----:B------:R-:W-:Y:S05]  /*3310*/  BRA.U UP5, `(.L_x_60) ;  /* 0x0000000d05d87547 */ /* 0x000fea000b800000 */
[----:B------:R-:W2:Y:S01]  /*3320*/  S2UR UR7, SR_CgaCtaId ;  /* 0x00000000000779c3 */ /* 0x000ea20000008800 */
[----:B------:R-:W-:Y:S01]  /*3330*/  UMOV UR4, 0x40 ;  /* 0x0000004000047882 */ /* 0x000fe20000000000 */
[----:B------:R-:W-:Y:S01]  /*3340*/  NOP ;  /* 0x0000000000007918 */ /* 0x000fe20000000000 */
[----:B------:R-:W-:Y:S01]  /*3350*/  UMOV UR6, 0x400 ;  /* 0x0000040000067882 */ /* 0x000fe20000000000 */
[----:B--2---:R-:W-:Y:S02]  /*3360*/  ULEA UR5, UR7, UR4, 0x18 ;  /* 0x0000000407057291 */ /* 0x004fe4000f8ec0ff */
[----:B------:R-:W-:-:S07]  /*3370*/  ULEA UR6, UR7, UR6, 0x18 ;  /* 0x0000000607067291 */ /* 0x000fce000f8ec0ff */
[----:B------:R-:W2:Y:S02]  /*3380*/  LDS.U8 R0, [UR5+0x1c] ;  /* 0x00001c05ff007984 */ /* 0x000ea40008000000 */
[----:B--2---:R-:W-:-:S13]  /*3390*/  ISETP.NE.AND P0, PT, R0, RZ, PT ;  /* 0x000000ff0000720c */ /* 0x004fda0003f05270 */
[----:B------:R-:W-:Y:S05]  /*33a0*/  @P0 BRA `(.L_x_61) ;  /* 0x0000000000580947 */ /* 0x000fea0003800000 */
[----:B------:R-:W-:-:S13]  /*33b0*/  ELECT P0, URZ, PT ;  /* 0x0000000000ff782f */ /* 0x000fda0003800000 */
[----:B------:R-:W-:Y:S05]  /*33c0*/  @!P0 BRA `(.L_x_62) ;  /* 0x0000000000608947 */ /* 0x000fea0003800000 */
[----:B------:R-:W-:Y:S01]  /*33d0*/  UMOV UR4, 0x10 ;  /* 0x0000001000047882 */ /* 0x000fe20000000000 */
[----:B------:R-:W-:Y:S01]  /*33e0*/  HFMA2 R0, -RZ, RZ, 0, 5.9604644775390625e-08 ;  /* 0x00000001ff007431 */ /* 0x000fe200000001ff */
[----:B------:R-:W-:-:S03]  /*33f0*/  MOV R3, 0xffff ;  /* 0x0000ffff00037802 */ /* 0x000fc60000000f00 */
[----:B------:R-:W-:Y:S04]  /*3400*/  DEPBAR.LE SB2, 0x36 ;  /* 0x0000ad800000791a */ /* 0x000fe80000000000 */
[----:B------:R-:W2:Y:S02]  /*3410*/  UTCATOMSWS.FIND_AND_SET.ALIGN UP0, UR4, UR4 ;  /* 0x00000004000475e3 */ /* 0x000ea40008000800 */
[----:B--2---:R-:W-:Y:S01]  /*3420*/  MOV R4, UR4 ;  /* 0x0000000400047c02 */ /* 0x004fe20008000f00 */
[----:B------:R-:W-:Y:S06]  /*3430*/  BRA.U UP0, `(.L_x_63) ;  /* 0x0000000100187547 */ /* 0x000fec000b800000 */
.L_x_64:
[----:B------:R-:W-:Y:S05]  /*3440*/  NANOSLEEP 0x64 ;  /* 0x000000640000795d */ /* 0x000fea0003800000 */
[----:B------:R-:W-:-:S05]  /*3450*/  UMOV UR4, 0x10 ;  /* 0x0000001000047882 */ /* 0x000fca0000000000 */
[----:B------:R-:W-:Y:S04]  /*3460*/  DEPBAR.LE SB2, 0x36 ;  /* 0x0000ad800000791a */ /* 0x000fe80000000000 */
[----:B------:R-:W2:Y:S02]  /*3470*/  UTCATOMSWS.FIND_AND_SET.ALIGN UP0, UR4, UR4 ;  /* 0x00000004000475e3 */ /* 0x000ea40008000800 */
[----:B--2---:R-:W-:Y:S01]  /*3480*/  MOV R4, UR4 ;  /* 0x0000000400047c02 */ /* 0x004fe20008000f00 */
[----:B------:R-:W-:Y:S05]  /*3490*/  BRA.U !UP0, `(.L_x_64) ;  /* 0xfffffffd08e87547 */ /* 0x000fea000b83ffff */
.L_x_63:
[-C--:B------:R-:W-:Y:S02]  /*34a0*/  SHF.L.U32 R3, R3, R4.reuse, RZ ;  /* 0x0000000403037219 */ /* 0x080fe400000006ff */
[----:B------:R-:W-:Y:S01]  /*34b0*/  SHF.L.U32 R0, R0, R4, RZ ;  /* 0x0000000400007219 */ /* 0x000fe200000006ff */
[----:B------:R-:W-:Y:S02]  /*34c0*/  IMAD.SHL.U32 R4, R4, 0x20, RZ ;  /* 0x0000002004047824 */ /* 0x000fe400078e00ff */
[----:B------:R2:W-:Y:S04]  /*34d0*/  ATOMS.OR RZ, [UR5+0x14], R3 ;  /* 0x00001403ffff798c */ /* 0x0005e8000b000005 */
[----:B------:R2:W-:Y:S04]  /*34e0*/  ATOMS.OR RZ, [UR5+0x18], R0 ;  /* 0x00001800ffff798c */ /* 0x0005e8000b000005 */
[----:B------:R2:W-:Y:S01]  /*34f0*/  STS [UR6+0x180], R4 ;  /* 0x00018004ff007988 */ /* 0x0005e20008000806 */
[----:B------:R-:W-:Y:S05]  /*3500*/  BRA `(.L_x_62) ;  /* 0x0000000000107947 */ /* 0x000fea0003800000 */
.L_x_61:
[----:B------:R-:W-:Y:S02]  /*3510*/  MOV R0, 0xffffffff ;  /* 0xffffffff00007802 */ /* 0x000fe40000000f00 */
[----:B------:R-:W-:-:S03]  /*3520*/  MOV R4, 0x3550 ;  /* 0x0000355000047802 */ /* 0x000fc60000000f00 */
[----:B------:R2:W-:Y:S04]  /*3530*/  STS [UR6+0x180], R0 ;  /* 0x00018000ff007988 */ /* 0x0005e80008000806 */
[----:B-12--5:R-:W-:Y:S05]  /*3540*/  CALL.REL.NOINC `($__internal_1_$__cuda_sm10x_tcgen05_guardrail_trap_phase_invalid_during_alloc) ;  /* 0x0000005c00c07944 */ /* 0x026fea0003c00000 */
.L_x_62:
[----:B------:R-:W-:Y:S05]  /*3550*/  WARPSYNC.ALL ;  /* 0x0000000000007948 */ /* 0x000fea0003800000 */
[----:B------:R-:W3:Y:S01]  /*3560*/  S2UR UR4, SR_CgaCtaId ;  /* 0x00000000000479c3 */ /* 0x000ee20000008800 */
[----:B------:R-:W-:Y:S01]  /*3570*/  UMOV UR26, 0x400 ;  /* 0x00000400001a7882 */ /* 0x000fe20000000000 */
[----:B------:R-:W-:-:S06]  /*3580*/  NOP ;  /* 0x0000000000007918 */ /* 0x000fcc0000000000 */
[----:B------:R-:W-:Y:S06]  /*3590*/  BAR.ARV 0x6, 0xa0 ;  /* 0x0182800000007b1d */ /* 0x000fec0000002000 */
[----:B------:R-:W4:Y:S01]  /*35a0*/  LDCU UR5, c[0x0][0x38c] ;  /* 0x00007180ff0577ac */ /* 0x000f220008000800 */
[----:B------:R-:W-:Y:S01]  /*35b0*/  LOP3.LUT R2, R2, 0xffff, RZ, 0xc0, !PT ;  /* 0x0000ffff02027812 */ /* 0x000fe200078ec0ff */
[----:B------:R-:W-:Y:S01]  /*35c0*/  IMAD.MOV.U32 R11, RZ, RZ, 0x1 ;  /* 0x00000001ff0b7424 */ /* 0x000fe200078e00ff */
[----:B------:R-:W-:Y:S01]  /*35d0*/  CS2R R8, SRZ ;  /* 0x0000000000087805 */ /* 0x000fe2000001ff00 */
[----:B------:R-:W1:Y:S01]  /*35e0*/  LDCU UR7, c[0x0][0x38c] ;  /* 0x00007180ff0777ac */ /* 0x000e620008000800 */
[----:B------:R-:W-:Y:S01]  /*35f0*/  R2UR UR27, R2 ;  /* 0x00000000021b72ca */ /* 0x000fe200000e0000 */
[----:B------:R-:W-:Y:S01]  /*3600*/  IMAD.MOV.U32 R10, RZ, RZ, RZ ;  /* 0x000000ffff0a7224 */ /* 0x000fe200078e00ff */
[----:B------:R-:W-:Y:S01]  /*3610*/  UMOV UR30, URZ ;  /* 0x000000ff001e7c82 */ /* 0x000fe20008000000 */
[----:B------:R-:W-:Y:S01]  /*3620*/  UMOV UR24, URZ ;  /* 0x000000ff00187c82 */ /* 0x000fe20008000000 */
[----:B---3--:R-:W-:Y:S01]  /*3630*/  ULEA UR26, UR4, UR26, 0x18 ;  /* 0x0000001a041a7291 */ /* 0x008fe2000f8ec0ff */
[----:B------:R-:W-:Y:S01]  /*3640*/  UMOV UR38, 0x0 ;  /* 0x0000000000267882 */ /* 0x000fe20000000000 */
[----:B------:R-:W-:-:S02]  /*3650*/  UMOV UR39, 0x4200910 ;  /* 0x0420091000277882 */ /* 0x000fc40000000000 */
[----:B------:R-:W-:Y:S02]  /*3660*/  UIADD3 UR4, UPT, UPT, UR26, 0x8800, URZ ;  /* 0x000088001a047890 */ /* 0x000fe4000fffe0ff */
[----:B------:R-:W-:Y:S02]  /*3670*/  UIADD3 UR6, UPT, UPT, UR26, 0x18800, URZ ;  /* 0x000188001a067890 */ /* 0x000fe4000fffe0ff */
[----:B----4-:R-:W-:Y:S01]  /*3680*/  UIADD3 UR5, UPT, UPT, UR5, 0x1f, URZ ;  /* 0x0000001f05057890 */ /* 0x010fe2000fffe0ff */
[----:B--2---:R-:W2:Y:S01]  /*3690*/  LDS R0, [UR26+0x180] ;  /* 0x0001801aff007984 */ /* 0x004ea20008000800 */
[----:B-1----:R-:W-:Y:S01]  /*36a0*/  UMOV UR36, 0x0 ;  /* 0x0000000000247882 */ /* 0x002fe20000000000 */
[----:B------:R-:W-:Y:S01]  /*36b0*/  UMOV UR37, 0x4200910 ;  /* 0x0420091000257882 */ /* 0x000fe20000000000 */
[----:B------:R-:W-:Y:S02]  /*36c0*/  USHF.R.S32.HI UR40, URZ, 0x1f, UR5 ;  /* 0x0000001fff287899 */ /* 0x000fe40008011405 */
[----:B------:R-:W-:-:S02]  /*36d0*/  UISETP.GE.AND UP4, UPT, UR7, 0x1, UPT ;  /* 0x000000010700788c */ /* 0x000fc4000bf86270 */
[----:B------:R-:W-:Y:S02]  /*36e0*/  ULEA.HI UR40, UR40, UR5, URZ, 0x5 ;  /* 0x0000000528287291 */ /* 0x000fe4000f8f28ff */
[----:B------:R-:W-:Y:S02]  /*36f0*/  USHF.R.U32.HI UR5, URZ, 0x4, UR4 ;  /* 0x00000004ff057899 */ /* 0x000fe40008011604 */
[----:B------:R-:W-:Y:S02]  /*3700*/  USHF.R.S32.HI UR40, URZ, 0x5, UR40 ;  /* 0x00000005ff287899 */ /* 0x000fe40008011428 */
[----:B------:R-:W-:Y:S02]  /*3710*/  USHF.R.U32.HI UR4, URZ, 0x4, UR6 ;  /* 0x00000004ff047899 */ /* 0x000fe40008011606 */
[----:B------:R-:W-:Y:S02]  /*3720*/  UISETP.LT.AND UP0, UPT, UR40, 0x1, UPT ;  /* 0x000000012800788c */ /* 0x000fe4000bf01270 */
[----:B------:R-:W-:-:S02]  /*3730*/  ULOP3.LUT UR5, UR5, 0x3fff, URZ, 0xc0, !UPT ;  /* 0x00003fff05057892 */ /* 0x000fc4000f8ec0ff */
[----:B------:R-:W-:Y:S02]  /*3740*/  ULOP3.LUT UR4, UR4, 0x3fff, URZ, 0xc0, !UPT ;  /* 0x00003fff04047892 */ /* 0x000fe4000f8ec0ff */
[----:B------:R-:W-:Y:S02]  /*3750*/  USEL UR41, UR40, 0x1, !UP0 ;  /* 0x0000000128297887 */ /* 0x000fe4000c000000 */
[----:B------:R-:W-:Y:S02]  /*3760*/  ULOP3.LUT UR28, UR5, 0x10000, URZ, 0xfc, !UPT ;  /* 0x00010000051c7892 */ /* 0x000fe4000f8efcff */
[----:B------:R-:W-:Y:S02]  /*3770*/  ULOP3.LUT UR29, UR4, 0x10000, URZ, 0xfc, !UPT ;  /* 0x00010000041d7892 */ /* 0x000fe4000f8efcff */
[----:B------:R-:W-:Y:S01]  /*3780*/  UIADD3 UR41, UPT, UPT, -UR41, URZ, URZ ;  /* 0x000000ff29297290 */ /* 0x000fe2000fffe1ff */
[----:B------:R-:W-:Y:S01]  /*3790*/  UMOV UR34, 0x0 ;  /* 0x0000000000227882 */ /* 0x000fe20000000000 */
[----:B------:R-:W-:Y:S01]  /*37a0*/  UMOV UR35, 0x4200910 ;  /* 0x0420091000237882 */ /* 0x000fe20000000000 */
[----:B------:R-:W-:Y:S01]  /*37b0*/  UMOV UR32, 0x0 ;  /* 0x0000000000207882 */ /* 0x000fe20000000000 */
[----:B------:R-:W-:Y:S01]  /*37c0*/  UMOV UR33, 0x4200910 ;  /* 0x0420091000217882 */ /* 0x000fe20000000000 */
[----:B--2---:R-:W-:-:S15]  /*37d0*/  R2UR UR42, R0 ;  /* 0x00000000002a72ca */ /* 0x004fde00000e0000 */
.L_x_71:
[----:B------:R-:W-:Y:S02]  /*37e0*/  LEA R0, R10, UR26, 0x3 ;  /* 0x0000001a0a007c11 */ /* 0x000fe4000f8e18ff */
[----:B------:R-:W-:Y:S02]  /*37f0*/  SHF.L.U32 R2, R9, 0x1f, RZ ;  /* 0x0000001f09027819 */ /* 0x000fe400000006ff */
[----:B------:R-:W-:Y:S01]  /*3800*/  PLOP3.LUT P0, PT, PT, PT, UP4, 0x80, 0x8 ;  /* 0x000000000008781c */ /* 0x000fe20003f0f048 */
[----:B------:R-:W-:Y:S01]  /*3810*/  VIADD R3, R0, 0xe0 ;  /* 0x000000e000037836 */ /* 0x000fe20000000000 */
[----:B-1----:R-:W1:Y:S02]  /*3820*/  SYNCS.PHASECHK.TRANS64.TRYWAIT P1, [R0+URZ+0xd0], R2 ;  /* 0x0000d002000075a7 */ /* 0x002e6400080211ff */
[----:B-1-3--:R-:W-:Y:S09]  /*3830*/  @!P1 BRA `(.L_x_65) ;  /* 0x0000005400049947 */ /* 0x00aff20003800000 */
.L_x_166:
[----:B------:R-:W-:Y:S01]  /*3840*/  LEA R4, R10, UR26, 0x4 ;  /* 0x0000001a0a047c11 */ /* 0x000fe2000f8e20ff */
[----:B------:R-:W-:Y:S01]  /*3850*/  @UP4 ULEA UR4, UR24, UR26, 0x3 ;  /* 0x0000001a18044291 */ /* 0x000fe2000f8e18ff */
[----:B------:R-:W-:Y:S01]  /*3860*/  PLOP3.LUT P2, PT, PT, PT, PT, 0x80, 0x8 ;  /* 0x000000000008781c */ /* 0x000fe20003f4f070 */
[----:B------:R-:W-:Y:S01]  /*3870*/  ULEA UR31, UR30, UR26, 0x3 ;  /* 0x0000001a1e1f7291 */ /* 0x000fe2000f8e18ff */
[----:B------:R-:W-:Y:S02]  /*3880*/  PRMT R3, RZ, 0x654, R3 ;  /* 0x00000654ff037816 */ /* 0x000fe40000000003 */
[----:B------:R-:W2:Y:S01]  /*3890*/  LDS.128 R4, [R4+0x160] ;  /* 0x0001600004047984 */ /* 0x000ea20000000c00 */
[----:B-1----:R-:W-:Y:S02]  /*38a0*/  @P0 SHF.L.U32 R2, R8, 0x1f, RZ ;  /* 0x0000001f08020819 */ /* 0x002fe400000006ff */
[----:B------:R-:W-:Y:S01]  /*38b0*/  SHF.L.U32 R0, R11, 0x1f, RZ ;  /* 0x0000001f0b007819 */ /* 0x000fe200000006ff */
[----:B------:R-:W-:Y:S01]  /*38c0*/  @!PT LDS RZ, [RZ] ;  /* 0x00000000fffff984 */ /* 0x000fe20000000800 */
[----:B------:R-:W-:Y:S01]  /*38d0*/  @!PT LDS RZ, [RZ] ;  /* 0x00000000fffff984 */ /* 0x000fe20000000800 */
[----:B------:R-:W-:Y:S01]  /*38e0*/  @!PT LDS RZ, [RZ] ;  /* 0x00000000fffff984 */ /* 0x000fe20000000800 */
[----:B------:R-:W-:Y:S01]  /*38f0*/  @!PT LDS RZ, [RZ] ;  /* 0x00000000fffff984 */ /* 0x000fe20000000800 */
[----:B------:R1:W-:Y:S06]  /*3900*/  MEMBAR.ALL.CTA ;  /* 0x0000000000007992 */ /* 0x0003ec0000008000 */
[----:B-1----:R-:W1:Y:S02]  /*3910*/  FENCE.VIEW.ASYNC.S ;  /* 0x00000000000073c6 */ /* 0x002e640000000000 */
[----:B-1----:R1:W-:Y:S01]  /*3920*/  SYNCS.ARRIVE.TRANS64.RED.A1T0 RZ, [R3+URZ], RZ ;  /* 0x000000ff03ff79a7 */ /* 0x0023e200081004ff */
[----:B------:R1:W3:Y:S01]  /*3930*/  @P0 SYNCS.PHASECHK.TRANS64.TRYWAIT P2, [UR4], R2 ;  /* 0x00000002ff0005a7 */ /* 0x0002e20008041104 */
[----:B------:R-:W-:Y:S01]  /*3940*/  ULEA.HI UR4, UR30, UR30, URZ, 0x1 ;  /* 0x0000001e1e047291 */ /* 0x000fe2000f8f08ff */
[----:B--2---:R-:W-:-:S03]  /*3950*/  LOP3.LUT P1, RZ, R6, 0x1, RZ, 0xc0, !PT ;  /* 0x0000000106ff7812 */ /* 0x004fc6000782c0ff */
[----:B------:R-:W-:Y:S02]  /*3960*/  USHF.L.U32 UR11, UR4, 0x6, URZ ;  /* 0x00000006040b7899 */ /* 0x000fe400080006ff */
[----:B------:R-:W-:Y:S02]  /*3970*/  ULOP3.LUT UR4, UR4, 0xffe, URZ, 0xc0, !UPT ;  /* 0x00000ffe04047892 */ /* 0x000fe4000f8ec0ff */
[----:B------:R-:W-:Y:S02]  /*3980*/  ULOP3.LUT UR11, UR11, 0xffffff80, URZ, 0xc0, !UPT ;  /* 0xffffff800b0b7892 */ /* 0x000fe4000f8ec0ff */
[----:B------:R-:W-:Y:S02]  /*3990*/  UIADD3 UR4, UPT, UPT, -UR4, UR30, URZ ;  /* 0x0000001e04047290 */ /* 0x000fe4000fffe1ff */
[----:B------:R-:W-:Y:S01]  /*39a0*/  UIADD3 UR11, UPT, UPT, UR42, UR11, URZ ;  /* 0x0000000b2a0b7290 */ /* 0x000fe2000fffe0ff */
[----:B------:R-:W2:Y:S03]  /*39b0*/  SYNCS.PHASECHK.TRANS64.TRYWAIT P0, [UR31+0x110], R0 ;  /* 0x00011000ff0075a7 */ /* 0x000ea6000800111f */
[----:B------:R-:W-:Y:S01]  /*39c0*/  ULEA UR11, UR4, UR11, 0x14 ;  /* 0x0000000b040b7291 */ /* 0x000fe2000f8ea0ff */
[----:B-123--:R-:W-:Y:S11]  /*39d0*/  @!P0 BRA `(.L_x_66) ;  /* 0x0000005000b08947 */ /* 0x00eff60003800000 */
.L_x_168:
[----:B------:R-:W-:Y:S01]  /*39e0*/  IADD3 R10, PT, PT, R10, 0x1, RZ ;  /* 0x000000010a0a7810 */ /* 0x000fe20007ffe0ff */
[----:B------:R-:W-:Y:S06]  /*39f0*/  BRA.U !UP4, `(.L_x_67) ;  /* 0x000000010cc07547 */ /* 0x000fec000b800000 */
[----:B------:R-:W-:Y:S01]  /*3a00*/  UPLOP3.LUT UP2, UPT, UPT, UPT, UPT, 0x40, 0x4 ;  /* 0x000000000004789c */ /* 0x000fe20003f4e870 */
[----:B------:R-:W-:Y:S01]  /*3a10*/  UMOV UR23, UR41 ;  /* 0x0000002900177c82 */ /* 0x000fe20008000000 */
[----:B------:R-:W-:Y:S01]  /*3a20*/  UMOV UR22, UR40 ;  /* 0x0000002800167c82 */ /* 0x000fe20008000000 */
[----:B------:R-:W-:-:S08]  /*3a30*/  UMOV UR10, UR24 ;  /* 0x00000018000a7c82 */ /* 0x000fd00008000000 */
.L_x_70:
[----:B------:R-:W-:Y:S02]  /*3a40*/  UIADD3 UR23, UPT, UPT, UR23, 0x1, URZ ;  /* 0x0000000117177890 */ /* 0x000fe4000fffe0ff */
[----:B--2---:R-:W-:Y:S02]  /*3a50*/  ULEA UR5, UR10, UR26, 0x3 ;  /* 0x0000001a0a057291 */ /* 0x004fe4000f8e18ff */
[----:B------:R-:W-:Y:S01]  /*3a60*/  UISETP.NE.AND UP3, UPT, UR23, URZ, UPT ;  /* 0x000000ff1700728c */ /* 0x000fe2000bf65270 */
[----:B---3--:R-:W-:Y:S10]  /*3a70*/  @P2 BRA `(.L_x_68) ;  /* 0x00000000000c2947 */ /* 0x008ff40003800000 */
[----:B-1----:R-:W-:Y:S04]  /*3a80*/  SHF.L.U32 R2, R8, 0x1f, RZ ;  /* 0x0000001f08027819 */ /* 0x002fe800000006ff */
[----:B------:R-:W1:Y:S02]  /*3a90*/  SYNCS.PHASECHK.TRANS64.TRYWAIT P0, [UR5], R2 ;  /* 0x00000002ff0075a7 */ /* 0x000e640008001105 */
[----:B-1----:R-:W-:Y:S05]  /*3aa0*/  @!P0 BRA `(.L_x_69) ;  /* 0x0000005000948947 */ /* 0x002fea0003800000 */
.L_x_68:
[----:B------:R-:W-:Y:S01]  /*3ab0*/  UISETP.NE.AND UP0, UPT, UR22, 0x1, UPT ;  /* 0x000000011600788c */ /* 0x000fe2000bf05270 */
[----:B------:R-:W-:Y:S01]  /*3ac0*/  PLOP3.LUT P2, PT, PT, PT, PT, 0x80, 0x8 ;  /* 0x000000000008781c */ /* 0x000fe20003f4f070 */
[----:B------:R-:W-:Y:S02]  /*3ad0*/  UIADD3 UR4, UPT, UPT, UR10, 0x1, URZ ;  /* 0x000000010a047890 */ /* 0x000fe4000fffe0ff */
[----:B------:R-:W-:Y:S02]  /*3ae0*/  UIADD3 UR25, UPT, UPT, UR5, 0x40, URZ ;  /* 0x0000004005197890 */ /* 0x000fe4000fffe0ff */
[----:B------:R-:W-:Y:S01]  /*3af0*/  UISETP.NE.AND UP1, UPT, UR4, 0x8, UPT ;  /* 0x000000080400788c */ /* 0x000fe2000bf25270 */
[----:B------:R-:W-:Y:S01]  /*3b00*/  PLOP3.LUT P0, PT, PT, PT, UP0, 0x80, 0x8 ;  /* 0x000000000008781c */ /* 0x000fe20003f0f008 */
[----:B------:R-:W-:Y:S02]  /*3b10*/  UIADD3 UR22, UPT, UPT, UR22, -0x1, URZ ;  /* 0xffffffff16167890 */ /* 0x000fe4000fffe0ff */
[----:B------:R-:W-:Y:S02]  /*3b20*/  USEL UR6, URZ, 0x1, UP1 ;  /* 0x00000001ff067887 */ /* 0x000fe40008800000 */
[----:B------:R-:W-:Y:S01]  /*3b30*/  USEL UR24, UR4, URZ, UP1 ;  /* 0x000000ff04187287 */ /* 0x000fe20008800000 */
[----:B------:R-:W-:Y:S01]  /*3b40*/  UMOV UR7, 0x40004040 ;  /* 0x4000404000077882 */ /* 0x000fe20000000000 */
[----:B------:R-:W-:Y:S02]  /*3b50*/  UMOV UR5, 0x40004040 ;  /* 0x4000404000057882 */ /* 0x000fe40000000000 */
[----:B------:R-:W-:Y:S01]  /*3b60*/  @UP0 ULEA UR4, UR24, UR26, 0x3 ;  /* 0x0000001a18040291 */ /* 0x000fe2000f8e18ff */
[----:B------:R-:W-:Y:S01]  /*3b70*/  LOP3.LUT R8, R8, UR6, RZ, 0x3c, !PT ;  /* 0x0000000608087c12 */ /* 0x000fe2000f8e3cff */
[----:B------:R-:W-:Y:S01]  /*3b80*/  ULEA UR6, UR10, UR29, 0xa ;  /* 0x0000001d0a067291 */ /* 0x000fe2000f8e50ff */
[----:B------:R-:W-:Y:S02]  /*3b90*/  UMOV UR21, 0x40004040 ;  /* 0x4000404000157882 */ /* 0x000fe40000000000 */
[----:B-1----:R-:W-:Y:S01]  /*3ba0*/  @P0 SHF.L.U32 R0, R8, 0x1f, RZ ;  /* 0x0000001f08000819 */ /* 0x002fe200000006ff */
[----:B------:R-:W-:Y:S02]  /*3bb0*/  UIADD3 UR20, UPT, UPT, UR6, 0x2, URZ ;  /* 0x0000000206147890 */ /* 0x000fe4000fffe0ff */
[----:B------:R-:W-:Y:S01]  /*3bc0*/  UIADD3 UR16, UPT, UPT, UR6, 0x4, URZ ;  /* 0x0000000406107890 */ /* 0x000fe2000fffe0ff */
[----:B------:R2:W3:Y:S01]  /*3bd0*/  @P0 SYNCS.PHASECHK.TRANS64.TRYWAIT P2, [UR4], R0 ;  /* 0x00000000ff0005a7 */ /* 0x0004e20008041104 */
[----:B------:R-:W-:Y:S02]  /*3be0*/  ULEA UR4, UR10, UR28, 0x9 ;  /* 0x0000001c0a047291 */ /* 0x000fe4000f8e48ff */
[----:B------:R-:W-:Y:S02]  /*3bf0*/  UIADD3 UR12, UPT, UPT, UR6, 0x6, URZ ;  /* 0x00000006060c7890 */ /* 0x000fe4000fffe0ff */
[----:B------:R-:W-:Y:S02]  /*3c00*/  UIADD3 UR18, UPT, UPT, UR4, 0x2, URZ ;  /* 0x0000000204127890 */ /* 0x000fe4000fffe0ff */
[----:B------:R-:W-:Y:S02]  /*3c10*/  UIADD3 UR14, UPT, UPT, UR4, 0x4, URZ ;  /* 0x00000004040e7890 */ /* 0x000fe4000fffe0ff */
[----:B------:R-:W-:Y:S01]  /*3c20*/  UIADD3 UR8, UPT, UPT, UR4, 0x6, URZ ;  /* 0x0000000604087890 */ /* 0x000fe2000fffe0ff */
[----:B------:R2:W-:Y:S01]  /*3c30*/  UTCHMMA gdesc[UR4], gdesc[UR6], tmem[UR11], tmem[UR38], idesc[UR39], UP2 ;  /* 0x00ff2606040075ea */ /* 0x0005e2000900000b */
[----:B------:R-:W-:Y:S01]  /*3c40*/  UPLOP3.LUT UP2, UPT, UPT, UPT, UPT, 0x80, 0x8 ;  /* 0x000000000008789c */ /* 0x000fe20003f4f070 */
[----:B------:R-:W-:Y:S01]  /*3c50*/  UMOV UR19, 0x40004040 ;  /* 0x4000404000137882 */ /* 0x000fe20000000000 */
[----:B------:R-:W-:Y:S01]  /*3c60*/  UMOV UR17, 0x40004040 ;  /* 0x4000404000117882 */ /* 0x000fe20000000000 */
[----:B------:R2:W-:Y:S01]  /*3c70*/  UTCHMMA gdesc[UR18], gdesc[UR20], tmem[UR11], tmem[UR36], idesc[UR37], UPT ;  /* 0x00ff2414120075ea */ /* 0x0005e2000b80000b */
[----:B------:R-:W-:Y:S01]  /*3c80*/  UMOV UR15, 0x40004040 ;  /* 0x40004040000f7882 */ /* 0x000fe20000000000 */
[----:B------:R-:W-:Y:S01]  /*3c90*/  UMOV UR13, 0x40004040 ;  /* 0x40004040000d7882 */ /* 0x000fe20000000000 */
[----:B------:R-:W-:Y:S01]  /*3ca0*/  UMOV UR9, 0x40004040 ;  /* 0x4000404000097882 */ /* 0x000fe20000000000 */
[----:B------:R2:W-:Y:S01]  /*3cb0*/  UTCHMMA gdesc[UR14], gdesc[UR16], tmem[UR11], tmem[UR34], idesc[UR35], UPT ;  /* 0x00ff22100e0075ea */ /* 0x0005e2000b80000b */
[----:B------:R2:W-:Y:S01]  /*3cc0*/  UTCHMMA gdesc[UR8], gdesc[UR12], tmem[UR11], tmem[UR32], idesc[UR33], UPT ;  /* 0x00ff200c080075ea */ /* 0x0005e2000b80000b */
[----:B------:R2:W-:Y:S01]  /*3cd0*/  UTCBAR.MULTICAST [UR25], URZ, UR27 ;  /* 0x000000ff190073e9 */ /* 0x0005e2000800081b */
[----:B------:R-:W-:Y:S01]  /*3ce0*/  UMOV UR10, UR24 ;  /* 0x00000018000a7c82 */ /* 0x000fe20008000000 */
[----:B------:R-:W-:Y:S05]  /*3cf0*/  BRA.U UP3, `(.L_x_70) ;  /* 0xfffffffd03507547 */ /* 0x000fea000b83ffff */
.L_x_67:
[----:B--2---:R-:W-:Y:S01]  /*3d00*/  UIADD3 UR4, UPT, UPT, UR30, 0x1, URZ ;  /* 0x000000011e047890 */ /* 0x004fe2000fffe0ff */
[C---:B------:R-:W-:Y:S01]  /*3d10*/  ISETP.NE.AND P0, PT, R10.reuse, 0x2, PT ;  /* 0x000000020a00780c */ /* 0x040fe20003f05270 */
[----:B------:R-:W-:Y:S02]  /*3d20*/  UIADD3 UR5, UPT, UPT, UR31, 0xf0, URZ ;  /* 0x000000f01f057890 */ /* 0x000fe4000fffe0ff */
[----:B------:R-:W-:Y:S01]  /*3d30*/  UISETP.NE.AND UP0, UPT, UR4, 0x4, UPT ;  /* 0x000000040400788c */ /* 0x000fe2000bf05270 */
[----:B-1----:R-:W-:Y:S02]  /*3d40*/  SEL R0, RZ, 0x1, P0 ;  /* 0x00000001ff007807 */ /* 0x002fe40000000000 */
[----:B------:R-:W-:Y:S01]  /*3d50*/  SEL R10, R10, RZ, P0 ;  /* 0x000000ff0a0a7207 */ /* 0x000fe20000000000 */
[----:B------:R-:W-:Y:S01]  /*3d60*/  USEL UR6, URZ, 0x1, UP0 ;  /* 0x00000001ff067887 */ /* 0x000fe20008000000 */
[----:B------:R-:W-:Y:S01]  /*3d70*/  LOP3.LUT R9, R9, R0, RZ, 0x3c, !PT ;  /* 0x0000000009097212 */ /* 0x000fe200078e3cff */
[----:B------:R-:W-:Y:S01]  /*3d80*/  USEL UR30, UR4, URZ, UP0 ;  /* 0x000000ff041e7287 */ /* 0x000fe20008000000 */
[----:B------:R1:W-:Y:S03]  /*3d90*/  UTCBAR [UR5], URZ ;  /* 0x000000ff050073e9 */ /* 0x0003e600080000ff */
[----:B------:R-:W-:Y:S01]  /*3da0*/  LOP3.LUT R11, R11, UR6, RZ, 0x3c, !PT ;  /* 0x000000060b0b7c12 */ /* 0x000fe2000f8e3cff */
[----:B------:R-:W-:Y:S07]  /*3db0*/  @P1 BRA `(.L_x_71) ;  /* 0xfffffff800881947 */ /* 0x000fee000383ffff */
[----:B------:R-:W2:Y:S01]  /*3dc0*/  S2UR UR8, SR_CgaCtaId ;  /* 0x00000000000879c3 */ /* 0x000ea20000008800 */
[----:B------:R-:W-:Y:S01]  /*3dd0*/  ELECT P0, URZ, PT ;  /* 0x0000000000ff782f */ /* 0x000fe20003800000 */
[----:B------:R-:W-:Y:S01]  /*3de0*/  IMAD.MOV.U32 R0, RZ, RZ, 0x1 ;  /* 0x00000001ff007424 */ /* 0x000fe200078e00ff */
[----:B------:R-:W-:Y:S01]  /*3df0*/  UIADD3 UR26, UPT, UPT, UR26, 0x110, URZ ;  /* 0x000001101a1a7890 */ /* 0x000fe2000fffe0ff */
[----:B------:R-:W-:Y:S01]  /*3e00*/  SHF.L.U32 R2, R11, 0x1f, RZ ;  /* 0x0000001f0b027819 */ /* 0x000fe200000006ff */
[----:B------:R-:W-:-:S03]  /*3e10*/  UMOV UR4, 0x40 ;  /* 0x0000004000047882 */ /* 0x000fc60000000000 */
[----:B------:R-:W-:Y:S01]  /*3e20*/  UVIRTCOUNT.DEALLOC.SMPOOL 0x80 ;  /* 0x000000800000784c */ /* 0x000fe20000000000 */
[----:B--2---:R-:W-:Y:S02]  /*3e30*/  ULEA UR8, UR8, UR4, 0x18 ;  /* 0x0000000408087291 */ /* 0x004fe4000f8ec0ff */
[----:B------:R-:W-:-:S07]  /*3e40*/  ULEA UR4, UR30, UR26, 0x3 ;  /* 0x0000001a1e047291 */ /* 0x000fce000f8e18ff */
[----:B------:R2:W-:Y:S02]  /*3e50*/  @P0 STS.U8 [UR8+0x1c], R0 ;  /* 0x00001c00ff000988 */ /* 0x0005e40008000008 */
[----:B------:R-:W4:Y:S02]  /*3e60*/  SYNCS.PHASECHK.TRANS64.TRYWAIT P0, [UR4], R2 ;  /* 0x00000002ff0075a7 */ /* 0x000f240008001104 */
[----:B--2-4-:R-:W-:Y:S05]  /*3e70*/  @!P0 BRA `(.L_x_72) ;  /* 0x0000004c00b88947 */ /* 0x014fea0003800000 */
.L_x_171:
[----:B------:R-:W-:-:S04]  /*3e80*/  UIADD3 UR4, UPT, UPT, UR30, 0x1, URZ ;  /* 0x000000011e047890 */ /* 0x000fc8000fffe0ff */
[----:B------:R-:W-:-:S04]  /*3e90*/  UISETP.NE.AND UP0, UPT, UR4, 0x4, UPT ;  /* 0x000000040400788c */ /* 0x000fc8000bf05270 */
[----:B------:R-:W-:Y:S02]  /*3ea0*/  USEL UR6, URZ, 0x1, UP0 ;  /* 0x00000001ff067887 */ /* 0x000fe40008000000 */
[----:B------:R-:W-:-:S04]  /*3eb0*/  USEL UR4, UR4, URZ, UP0 ;  /* 0x000000ff04047287 */ /* 0x000fc80008000000 */
[----:B-1----:R-:W-:Y:S01]  /*3ec0*/  ULEA UR5, UR4, UR26, 0x3 ;  /* 0x0000001a04057291 */ /* 0x002fe2000f8e18ff */
[----:B--2---:R-:W-:-:S04]  /*3ed0*/  LOP3.LUT R2, R11, UR6, RZ, 0x3c, !PT ;  /* 0x000000060b027c12 */ /* 0x004fc8000f8e3cff */
[----:B------:R-:W-:-:S04]  /*3ee0*/  SHF.L.U32 R3, R2, 0x1f, RZ ;  /* 0x0000001f02037819 */ /* 0x000fc800000006ff */
[----:B------:R-:W1:Y:S02]  /*3ef0*/  SYNCS.PHASECHK.TRANS64.TRYWAIT P0, [UR5], R3 ;  /* 0x00000003ff0075a7 */ /* 0x000e640008001105 */
[----:B-1----:R-:W-:Y:S05]  /*3f00*/  @!P0 BRA `(.L_x_73) ;  /* 0x0000004c00ac8947 */ /* 0x002fea0003800000 */
.L_x_173:
        /* <DEDUP_REMOVED lines=9> */
.L_x_175:
[----:B------:R-:W-:-:S04]  /*3fa0*/  UIADD3 UR4, UPT, UPT, UR4, 0x1, URZ ;  /* 0x0000000104047890 */ /* 0x000fc8000fffe0ff */
[----:B------:R-:W-:-:S04]  /*3fb0*/  UISETP.NE.AND UP0, UPT, UR4, 0x4, UPT ;  /* 0x000000040400788c */ /* 0x000fc8000bf05270 */
[----:B------:R-:W-:Y:S02]  /*3fc0*/  USEL UR5, URZ, 0x1, UP0 ;  /* 0x00000001ff057887 */ /* 0x000fe40008000000 */
[----:B------:R-:W-:-:S04]  /*3fd0*/  USEL UR4, UR4, URZ, UP0 ;  /* 0x000000ff04047287 */ /* 0x000fc80008000000 */
[----:B------:R-:W-:Y:S01]  /*3fe0*/  ULEA UR4, UR4, UR26, 0x3 ;  /* 0x0000001a04047291 */ /* 0x000fe2000f8e18ff */
[----:B------:R-:W-:-:S04]  /*3ff0*/  LOP3.LUT R2, R2, UR5, RZ, 0x3c, !PT ;  /* 0x0000000502027c12 */ /* 0x000fc8000f8e3cff */
[----:B------:R-:W-:-:S04]  /*4000*/  SHF.L.U32 R2, R2, 0x1f, RZ ;  /* 0x0000001f02027819 */ /* 0x000fc800000006ff */
[----:B------:R-:W2:Y:S02]  /*4010*/  SYNCS.PHASECHK.TRANS64.TRYWAIT P0, [UR4], R2 ;  /* 0x00000002ff0075a7 */ /* 0x000ea40008001104 */
[----:B--2---:R-:W-:Y:S05]  /*4020*/  @!P0 BRA `(.L_x_75) ;  /* 0x0000004c00948947 */ /* 0x004fea0003800000 */
.L_x_177:
[----:B------:R-:W-:Y:S01]  /*4030*/  NOP ;  /* 0x0000000000007918 */ /* 0x000fe20000000000 */
[----:B-1----:R-:W1:Y:S01]  /*4040*/  LDS R0, [UR8+0x14] ;  /* 0x00001408ff007984 */ /* 0x002e620008000800 */
[----:B------:R-:W-:Y:S01]  /*4050*/  ULOP3.LUT UR4, UR42, 0xffff, URZ, 0xc0, !UPT ;  /* 0x0000ffff2a047892 */ /* 0x000fe2000f8ec0ff */
[----:B------:R-:W-:Y:S01]  /*4060*/  UMOV UR5, 0xffff ;  /* 0x0000ffff00057882 */ /* 0x000fe20000000000 */
[----:B------:R-:W-:Y:S02]  /*4070*/  UMOV UR6, 0x1 ;  /* 0x0000000100067882 */ /* 0x000fe40000000000 */
[----:B------:R-:W-:-:S04]  /*4080*/  USHF.R.U32.HI UR4, URZ, 0x5, UR4 ;  /* 0x00000005ff047899 */ /* 0x000fc80008011604 */
[----:B------:R-:W-:Y:S02]  /*4090*/  USHF.L.U32 UR5, UR5, UR4, URZ ;  /* 0x0000000405057299 */ /* 0x000fe400080006ff */
[----:B------:R-:W-:-:S04]  /*40a0*/  USHF.L.U32 UR4, UR6, UR4, URZ ;  /* 0x0000000406047299 */ /* 0x000fc800080006ff */
[----:B-1----:R-:W-:-:S04]  /*40b0*/  LOP3.LUT R0, R0, UR5, RZ, 0xc0, !PT ;  /* 0x0000000500007c12 */ /* 0x002fc8000f8ec0ff */
[----:B------:R-:W-:-:S13]  /*40c0*/  ISETP.NE.AND P0, PT, R0, UR5, PT ;  /* 0x0000000500007c0c */ /* 0x000fda000bf05270 */
[----:B------:R-:W-:Y:S05]  /*40d0*/  @P0 BRA `(.L_x_76) ;  /* 0x0000000000580947 */ /* 0x000fea0003800000 */
[----:B------:R-:W1:Y:S02]  /*40e0*/  LDS R0, [UR8+0x18] ;  /* 0x00001808ff007984 */ /* 0x000e640008000800 */
[----:B-1----:R-:W-:-:S04]  /*40f0*/  LOP3.LUT R0, R0, UR4, RZ, 0xc0, !PT ;  /* 0x0000000400007c12 */ /* 0x002fc8000f8ec0ff */
[----:B------:R-:W-:-:S13]  /*4100*/  ISETP.NE.AND P0, PT, R0, UR4, PT ;  /* 0x0000000400007c0c */ /* 0x000fda000bf05270 */
[----:B------:R-:W-:Y:S05]  /*4110*/  @P0 BRA `(.L_x_77) ;  /* 0x00000000003c0947 */ /* 0x000fea0003800000 */
[----:B------:R-:W1:Y:S01]  /*4120*/  S2R R2, SR_LANEID ;  /* 0x0000000000027919 */ /* 0x000e620000000000 */
[----:B------:R-:W-:-:S06]  /*4130*/  ULOP3.LUT UR5, URZ, UR5, URZ, 0x33, !UPT ;  /* 0x00000005ff057292 */ /* 0x000fcc000f8e33ff */
[----:B------:R-:W-:-:S04]  /*4140*/  IMAD.U32 R0, RZ, RZ, UR5 ;  /* 0x00000005ff007e24 */ /* 0x000fc8000f8e00ff */
[----:B------:R2:W4:Y:S02]  /*4150*/  REDUX UR7, R0 ;  /* 0x00000000000773c4 */ /* 0x0005240000000000 */
[----:B------:R1:W-:Y:S01]  /*4160*/  UTCATOMSWS.AND URZ, UR5 ;  /* 0x0000000500ff79e3 */ /* 0x0003e20008000000 */
[----:B--2---:R-:W-:Y:S01]  /*4170*/  LOP3.LUT R0, RZ, UR4, RZ, 0x33, !PT ;  /* 0x00000004ff007c12 */ /* 0x004fe2000f8e33ff */
[----:B------:R-:W-:Y:S02]  /*4180*/  VOTEU.ANY UR4, UPT, PT ;  /* 0x0000000000047886 */ /* 0x000fe400038e0100 */
[----:B------:R-:W-:Y:S02]  /*4190*/  UFLO.U32 UR4, UR4 ;  /* 0x00000004000472bd */ /* 0x000fe400080e0000 */
[----:B------:R-:W2:Y:S04]  /*41a0*/  REDUX UR6, R0 ;  /* 0x00000000000673c4 */ /* 0x000ea80000000000 */
[----:B-1----:R-:W-:-:S02]  /*41b0*/  ISETP.EQ.U32.AND P0, PT, R2, UR4, PT ;  /* 0x0000000402007c0c */ /* 0x002fc4000bf02070 */
[----:B----4-:R-:W-:-:S11]  /*41c0*/  MOV R2, UR7 ;  /* 0x0000000700027c02 */ /* 0x010fd60008000f00 */
[----:B------:R1:W-:Y:S01]  /*41d0*/  @P0 ATOMS.AND RZ, [UR8+0x14], R2 ;  /* 0x00001402ffff098c */ /* 0x0003e2000a800008 */
[----:B--2---:R-:W-:-:S05]  /*41e0*/  IMAD.U32 R0, RZ, RZ, UR6 ;  /* 0x00000006ff007e24 */ /* 0x004fca000f8e00ff */
[----:B------:R1:W-:Y:S01]  /*41f0*/  @P0 ATOMS.AND RZ, [UR8+0x18], R0 ;  /* 0x00001800ffff098c */ /* 0x0003e2000a800008 */
[----:B------:R-:W-:Y:S05]  /*4200*/  BRA `(.L_x_78) ;  /* 0x0000000000147947 */ /* 0x000fea0003800000 */
.L_x_77:
[----:B------:R-:W-:Y:S02]  /*4210*/  MOV R2, 0x4230 ;  /* 0x0000423000027802 */ /* 0x000fe40000000f00 */
[----:B---3-5:R-:W-:Y:S05]  /*4220*/  CALL.REL.NOINC `($__internal_0_$__cuda_sm10x_tcgen05_guardrail_trap_col_being_dealloced_not_returned_by_alloc) ;  /* 0x00000050007c7944 */ /* 0x028fea0003c00000 */
[----:B------:R-:W-:Y:S05]  /*4230*/  BRA `(.L_x_78) ;  /* 0x0000000000087947 */ /* 0x000fea0003800000 */
.L_x_76:
[----:B------:R-:W-:Y:S02]  /*4240*/  MOV R2, 0x4260 ;  /* 0x0000426000027802 */ /* 0x000fe40000000f00 */
[----:B---3-5:R-:W-:Y:S05]  /*4250*/  CALL.REL.NOINC `($__internal_2_$__cuda_sm10x_tcgen05_guardrail_trap_unallocated_columns_being_dealloced) ;  /* 0x0000005000887944 */ /* 0x028fea0003c00000 */
.L_x_78:
[----:B------:R-:W-:Y:S01]  /*4260*/  NOP ;  /* 0x0000000000007918 */ /* 0x000fe20000000000 */
[----:B------:R-:W-:Y:S05]  /*4270*/  EXIT ;  /* 0x000000000000794d */ /* 0x000fea0003800000 */
.L_x_60:
[----:B------:R-:W-:-:S09]  /*4280*/  UISETP.NE.OR UP0, UPT, UR18, 0x3, !UP3 ;  /* 0x000000031200788c */ /* 0x000fd2000df05670 */
[----:B------:R-:W-:Y:S05]  /*4290*/  BRA.U UP0, `(.L_x_79) ;  /* 0x0000001100887547 */ /* 0x000fea000b800000 */
[----:B------:R-:W2:Y:S01]  /*42a0*/  LDCU.64 UR4, c[0x0][0x888] ;  /* 0x00011100ff0477ac */ /* 0x000ea20008000a00 */
[----:B------:R-:W3:Y:S01]  /*42b0*/  S2UR UR8, SR_CgaCtaId ;  /* 0x00000000000879c3 */ /* 0x000ee20000008800 */
[----:B------:R-:W-:Y:S02]  /*42c0*/  HFMA2 R9, -RZ, RZ, 0, 0 ;  /* 0x00000000ff097431 */ /* 0x000fe400000001ff */
[----:B------:R-:W-:Y:S01]  /*42d0*/  IMAD.MOV.U32 R11, RZ, RZ, 0x1 ;  /* 0x00000001ff0b7424 */ /* 0x000fe200078e00ff */
[----:B------:R-:W4:Y:S01]  /*42e0*/  LDCU UR40, c[0x0][0x370] ;  /* 0x00006e00ff2877ac */ /* 0x000f220008000800 */
[----:B------:R-:W-:Y:S01]  /*42f0*/  IMAD.MOV.U32 R10, RZ, RZ, RZ ;  /* 0x000000ffff0a7224 */ /* 0x000fe200078e00ff */
[----:B------:R-:W-:Y:S01]  /*4300*/  MOV R3, 0x2000 ;  /* 0x0000200000037802 */ /* 0x000fe20000000f00 */
[----:B------:R-:W4:Y:S01]  /*4310*/  LDCU.128 UR44, c[0x0][0xb10] ;  /* 0x00016200ff2c77ac */ /* 0x000f220008000c00 */
[----:B------:R-:W1:Y:S01]  /*4320*/  LDC.64 R12, c[0x0][0x348] ;  /* 0x0000d200ff0c7b82 */ /* 0x000e620000000a00 */
[----:B------:R-:W3:Y:S01]  /*4330*/  LDCU UR37, c[0x0][0x374] ;  /* 0x00006e80ff2577ac */ /* 0x000ee20008000800 */
[----:B------:R-:W3:Y:S01]  /*4340*/  LDCU.64 UR38, c[0x0][0x890] ;  /* 0x00011200ff2677ac */ /* 0x000ee20008000a00 */
[----:B------:R-:W3:Y:S01]  /*4350*/  LDCU UR15, c[0x0][0xb0c] ;  /* 0x00016180ff0f77ac */ /* 0x000ee20008000800 */
[----:B--2---:R-:W-:Y:S01]  /*4360*/  UISETP.NE.U32.AND UP0, UPT, UR4, URZ, UPT ;  /* 0x000000ff0400728c */ /* 0x004fe2000bf05070 */
[----:B------:R-:W2:Y:S01]  /*4370*/  LDCU UR54, c[0x0][0xb20] ;  /* 0x00016400ff3677ac */ /* 0x000ea20008000800 */
[----:B------:R-:W2:Y:S01]  /*4380*/  LDCU UR4, c[0x0][0xb30] ;  /* 0x00016600ff0477ac */ /* 0x000ea20008000800 */
[----:B------:R-:W-:Y:S01]  /*4390*/  UMOV UR21, 0x400 ;  /* 0x0000040000157882 */ /* 0x000fe20000000000 */
[----:B----4-:R-:W-:-:S02]  /*43a0*/  UIMAD.WIDE.U32 UR52, UR40, UR44, URZ ;  /* 0x0000002c283472a5 */ /* 0x010fc4000f8e00ff */
[----:B---3--:R-:W-:Y:S02]  /*43b0*/  UIMAD.WIDE.U32 UR6, UR37, UR47, URZ ;  /* 0x0000002f250672a5 */ /* 0x008fe4000f8e00ff */
[----:B------:R-:W-:Y:S02]  /*43c0*/  ULEA UR21, UR8, UR21, 0x18 ;  /* 0x0000001508157291 */ /* 0x000fe4000f8ec0ff */
[----:B------:R-:W-:Y:S02]  /*43d0*/  UISETP.NE.U32.AND UP6, UPT, UR38, URZ, UPT ;  /* 0x000000ff2600728c */ /* 0x000fe4000bfc5070 */
[----:B------:R-:W-:Y:S02]  /*43e0*/  UIADD3 UR43, UPT, UPT, UR21, 0x98, URZ ;  /* 0x00000098152b7890 */ /* 0x000fe4000fffe0ff */
[----:B------:R-:W-:Y:S02]  /*43f0*/  UIADD3 UR33, UPT, UPT, UR21, 0x80, URZ ;  /* 0x0000008015217890 */ /* 0x000fe4000fffe0ff */
[----:B------:R-:W-:-:S02]  /*4400*/  UIADD3 UR25, UPT, UPT, UR21, 0x88, URZ ;  /* 0x0000008815197890 */ /* 0x000fc4000fffe0ff */
[----:B------:R-:W-:Y:S02]  /*4410*/  UIADD3 UR17, UPT, UPT, UR21, 0x90, URZ ;  /* 0x0000009015117890 */ /* 0x000fe4000fffe0ff */
[----:B------:R-:W-:Y:S02]  /*4420*/  UISETP.NE.AND.EX UP5, UPT, UR5, URZ, UPT, UP0 ;  /* 0x000000ff0500728c */ /* 0x000fe4000bfa5300 */
[----:B------:R-:W-:Y:S01]  /*4430*/  UISETP.NE.AND UP0, UPT, UR42, 0x1, UPT ;  /* 0x000000012a00788c */ /* 0x000fe2000bf05270 */
[----:B------:R-:W-:Y:S01]  /*4440*/  UMOV UR52, UR53 ;  /* 0x0000003500347c82 */ /* 0x000fe20008000000 */
[----:B------:R-:W-:Y:S01]  /*4450*/  UMOV UR51, UR7 ;  /* 0x0000000700337c82 */ /* 0x000fe20008000000 */
[----:B------:R-:W-:Y:S02]  /*4460*/  USEL UR41, URZ, 0x1, UP4 ;  /* 0x00000001ff297887 */ /* 0x000fe4000a000000 */
[----:B------:R-:W-:Y:S02]  /*4470*/  UISETP.NE.AND UP0, UPT, UR15, 0x1, UPT ;  /* 0x000000010f00788c */ /* 0x000fe4000bf05270 */
[----:B------:R-:W-:-:S02]  /*4480*/  UPLOP3.LUT UP4, UPT, UPT, UPT, UPT, 0x40, 0x4 ;  /* 0x000000000004789c */ /* 0x000fc40003f8e870 */
[----:B------:R-:W-:Y:S01]  /*4490*/  UISETP.GE.AND UP2, UPT, UR42, 0x1, UPT ;  /* 0x000000012a00788c */ /* 0x000fe2000bf46270 */
[----:B------:R-:W3:Y:S01]  /*44a0*/  LDCU.64 UR22, c[0x0][0xb28] ;  /* 0x00016500ff1677ac */ /* 0x000ee20008000a00 */
[----:B------:R-:W-:Y:S02]  /*44b0*/  UISETP.NE.AND.EX UP6, UPT, UR39, URZ, UPT, UP6 ;  /* 0x000000ff2700728c */ /* 0x000fe4000bfc5360 */
[----:B------:R-:W-:Y:S02]  /*44c0*/  UPRMT UR43, UR8, 0x654, UR43 ;  /* 0x00000654082b7896 */ /* 0x000fe4000800002b */
[----:B------:R-:W-:Y:S02]  /*44d0*/  UPRMT UR50, UR8, 0x654, UR33 ;  /* 0x0000065408327896 */ /* 0x000fe40008000021 */
[----:B------:R-:W-:Y:S02]  /*44e0*/  UPRMT UR49, UR8, 0x654, UR25 ;  /* 0x0000065408317896 */ /* 0x000fe40008000019 */
[----:B------:R-:W-:-:S02]  /*44f0*/  UPRMT UR48, UR8, 0x654, UR17 ;  /* 0x0000065408307896 */ /* 0x000fc40008000011 */
[----:B------:R-:W-:Y:S02]  /*4500*/  USHF.R.U32.HI UR52, URZ, UR45, UR52 ;  /* 0x0000002dff347299 */ /* 0x000fe40008011634 */
[----:B--2---:R-:W-:Y:S02]  /*4510*/  USHF.R.U32.HI UR51, URZ, UR54, UR51 ;  /* 0x00000036ff337299 */ /* 0x004fe40008011633 */
[----:B------:R-:W-:Y:S02]  /*4520*/  UISETP.NE.AND UP0, UPT, UR46, 0x1, UPT ;  /* 0x000000012e00788c */ /* 0x000fe4000bf05270 */
[----:B-1----:R-:W-:-:S11]  /*4530*/  UISETP.NE.AND UP3, UPT, UR4, 0x1, UPT ;  /* 0x000000010400788c */ /* 0x002fd6000bf65270 */
.L_x_90:
[C---:B------:R-:W-:Y:S02]  /*4540*/  LEA R8, R10.reuse, UR21, 0x3 ;  /* 0x000000150a087c11 */ /* 0x040fe4000f8e18ff */
[----:B------:R-:W-:Y:S02]  /*4550*/  SHF.L.U32 R0, R9, 0x1f, RZ ;  /* 0x0000001f09007819 */ /* 0x000fe400000006ff */
[----:B------:R-:W-:Y:S02]  /*4560*/  LEA R4, R10, UR21, 0x4 ;  /* 0x000000150a047c11 */ /* 0x000fe4000f8e20ff */
[----:B-1----:R-:W1:Y:S02]  /*4570*/  SYNCS.PHASECHK.TRANS64.TRYWAIT P0, [R8+URZ+0xd0], R0 ;  /* 0x0000d000080075a7 */ /* 0x002e6400080011ff */
[----:B-1----:R-:W-:Y:S05]  /*4580*/  @!P0 BRA `(.L_x_80) ;  /* 0x0000004800548947 */ /* 0x002fea0003800000 */
.L_x_178:
[----:B------:R-:W2:Y:S01]  /*4590*/  LDS.128 R4, [R4+0x160] ;  /* 0x0001600004047984 */ /* 0x000ea20000000c00 */
[----:B------:R-:W-:Y:S01]  /*45a0*/  UISETP.GE.AND UP0, UPT, UR42, 0x1, UPT ;  /* 0x000000012a00788c */ /* 0x000fe2000bf06270 */
[----:B------:R-:W-:Y:S01]  /*45b0*/  @!PT LDS RZ, [RZ] ;  /* 0x00000000fffff984 */ /* 0x000fe20000000800 */
[----:B------:R-:W-:Y:S01]  /*45c0*/  @!PT LDS RZ, [RZ] ;  /* 0x00000000fffff984 */ /* 0x000fe20000000800 */
[----:B------:R-:W-:Y:S01]  /*45d0*/  @!PT LDS RZ, [RZ] ;  /* 0x00000000fffff984 */ /* 0x000fe20000000800 */
[----:B------:R-:W-:Y:S01]  /*45e0*/  @!PT LDS RZ, [RZ] ;  /* 0x00000000fffff984 */ /* 0x000fe20000000800 */
[----:B------:R4:W-:Y:S06]  /*45f0*/  MEMBAR.ALL.CTA ;  /* 0x0000000000007992 */ /* 0x0009ec0000008000 */
[----:B----4-:R-:W4:Y:S01]  /*4600*/  FENCE.VIEW.ASYNC.S ;  /* 0x00000000000073c6 */ /* 0x010f220000000000 */
[----:B--2---:R-:W-:Y:S11]  /*4610*/  LOP3.LUT P0, RZ, R6, 0x1, RZ, 0xc0, !PT ;  /* 0x0000000106ff7812 */ /* 0x004ff6000780c0ff */
[----:B------:R-:W-:Y:S02]  /*4620*/  @!UPT UIADD3 URZ, UPT, UPT, URZ, URZ, URZ ;  /* 0x000000fffffff290 */ /* 0x000fe4000fffe0ff */
[----:B----4-:R-:W-:Y:S01]  /*4630*/  VOTEU.ANY UP2, P0 ;  /* 0x0000000000ff7886 */ /* 0x010fe20000040100 */
[----:B------:R-:W-:Y:S11]  /*4640*/  PLOP3.LUT P0, PT, PT, PT, UP2, 0x80, 0x8 ;  /* 0x000000000008781c */ /* 0x000ff60003f0f028 */
[----:B------:R-:W-:Y:S02]  /*4650*/  @!UPT UIADD3 URZ, UPT, UPT, URZ, URZ, URZ ;  /* 0x000000fffffff290 */ /* 0x000fe4000fffe0ff */
[----:B-1----:R-:W-:Y:S02]  /*4660*/  @P0 SHF.R.U32.HI R0, RZ, 0x10, R5 ;  /* 0x00000010ff000819 */ /* 0x002fe40000011605 */
[----:B------:R-:W-:Y:S02]  /*4670*/  @P0 MOV R2, R4 ;  /* 0x0000000400020202 */ /* 0x000fe40000000f00 */
[----:B------:R-:W-:Y:S01]  /*4680*/  @P0 R2UR UR4, R0 ;  /* 0x00000000000402ca */ /* 0x000fe200000e0000 */
[----:B------:R-:W-:Y:S01]  /*4690*/  VIADD R0, R8, 0xe0 ;  /* 0x000000e008007836 */ /* 0x000fe20000000000 */
[----:B------:R-:W-:Y:S02]  /*46a0*/  @P0 LOP3.LUT R4, R5, 0xffff, RZ, 0xc0, !PT ;  /* 0x0000ffff05040812 */ /* 0x000fe400078ec0ff */
[----:B------:R-:W-:Y:S02]  /*46b0*/  @P0 R2UR UR6, R2 ;  /* 0x00000000020602ca */ /* 0x000fe400000e0000 */
[----:B------:R-:W-:Y:S02]  /*46c0*/  PRMT R0, RZ, 0x654, R0 ;  /* 0x00000654ff007816 */ /* 0x000fe40000000000 */
[----:B------:R-:W-:Y:S02]  /*46d0*/  @P0 R2UR UR5, R4 ;  /* 0x00000000040502ca */ /* 0x000fe400000e0000 */
[----:B------:R1:W-:Y:S03]  /*46e0*/  SYNCS.ARRIVE.TRANS64.RED.A1T0 RZ, [R0+URZ], RZ ;  /* 0x000000ff00ff79a7 */ /* 0x0003e600081004ff */
[----:B------:R-:W-:Y:S04]  /*46f0*/  @UP2 UMOV UR29, UR4 ;  /* 0x00000004001d2c82 */ /* 0x000fe80008000000 */
[----:B------:R-:W-:Y:S04]  /*4700*/  @UP2 UMOV UR14, UR6 ;  /* 0x00000006000e2c82 */ /* 0x000fe80008000000 */
[----:B------:R-:W-:Y:S01]  /*4710*/  @UP2 UMOV UR13, UR5 ;  /* 0x00000005000d2c82 */ /* 0x000fe20008000000 */
[----:B------:R-:W-:Y:S05]  /*4720*/  BRA.U !UP0, `(.L_x_81) ;  /* 0x0000000108c07547 */ /* 0x000fea000b800000 */
[----:B------:R-:W-:Y:S02]  /*4730*/  UIMAD.WIDE.U32 UR18, UR13, UR47, URZ ;  /* 0x0000002f0d1272a5 */ /* 0x000fe4000f8e00ff */
[----:B------:R-:W-:Y:S02]  /*4740*/  UP2UR UR16, UPR, URZ, 0x4 ;  /* 0x00000004ff107883 */ /* 0x000fe40008000000 */
[----:B------:R-:W-:Y:S02]  /*4750*/  UISETP.NE.AND UP2, UPT, UR46, 0x1, UPT ;  /* 0x000000012e00788c */ /* 0x000fe4000bf45270 */
[----:B------:R-:W-:Y:S02]  /*4760*/  UIMAD.WIDE.U32 UR26, UR14, UR44, URZ ;  /* 0x0000002c0e1a72a5 */ /* 0x000fe4000f8e00ff */
[----:B------:R-:W-:Y:S02]  /*4770*/  USEL UR4, UR37, UR51, !UP2 ;  /* 0x0000003325047287 */ /* 0x000fe4000d000000 */
[----:B------:R-:W-:Y:S02]  /*4780*/  UISETP.NE.AND UP0, UPT, UR15, 0x1, UPT ;  /* 0x000000010f00788c */ /* 0x000fe4000bf05270 */
[----:B------:R-:W-:Y:S02]  /*4790*/  UP2UR UR20, UPR, URZ, 0x2 ;  /* 0x00000002ff147883 */ /* 0x000fe40008000000 */
[----:B------:R-:W-:Y:S02]  /*47a0*/  UISETP.NE.AND UP1, UPT, UR42, 0x1, UPT ;  /* 0x000000012a00788c */ /* 0x000fe4000bf25270 */
[----:B---3--:R-:W-:Y:S02]  /*47b0*/  UIMAD.WIDE.U32 UR8, UR4, UR22, URZ ;  /* 0x00000016040872a5 */ /* 0x008fe4000f8e00ff */
[----:B------:R-:W-:Y:S01]  /*47c0*/  USEL UR7, UR40, UR52, !UP0 ;  /* 0x0000003428077287 */ /* 0x000fe2000c000000 */
[----:B------:R-:W-:Y:S02]  /*47d0*/  UMOV UR5, UR19 ;  /* 0x0000001300057c82 */ /* 0x000fe40008000000 */
[----:B------:R-:W-:Y:S02]  /*47e0*/  USHF.R.U32.HI UR6, URZ, UR54, UR5 ;  /* 0x00000036ff067299 */ /* 0x000fe40008011605 */
[----:B------:R-:W-:Y:S02]  /*47f0*/  UIMAD.WIDE.U32 UR10, UR7, UR22, URZ ;  /* 0x00000016070a72a5 */ /* 0x000fe4000f8e00ff */
[----:B------:R-:W-:Y:S02]  /*4800*/  USEL UR6, UR13, UR6, !UP2 ;  /* 0x000000060d067287 */ /* 0x000fe4000d000000 */
[----:B------:R-:W-:Y:S01]  /*4810*/  UISETP.NE.AND UP2, UPT, UR16, URZ, UPT ;  /* 0x000000ff1000728c */ /* 0x000fe2000bf45270 */
[----:B------:R-:W-:Y:S02]  /*4820*/  UMOV UR5, UR27 ;  /* 0x0000001b00057c82 */ /* 0x000fe40008000000 */
[----:B------:R-:W-:Y:S03]  /*4830*/  USHF.R.U32.HI UR12, URZ, UR45, UR5 ;  /* 0x0000002dff0c7299 */ /* 0x000fe60008011605 */
[----:B------:R-:W-:Y:S02]  /*4840*/  UMOV UR5, UR9 ;  /* 0x0000000900057c82 */ /* 0x000fe40008000000 */
[----:B------:R-:W-:Y:S03]  /*4850*/  @UP1 USHF.R.U32.HI UR4, URZ, UR23, UR5 ;  /* 0x00000017ff041299 */ /* 0x000fe60008011605 */
[----:B------:R-:W-:Y:S01]  /*4860*/  UMOV UR5, UR11 ;  /* 0x0000000b00057c82 */ /* 0x000fe20008000000 */
[----:B------:R-:W-:Y:S02]  /*4870*/  UIMAD UR4, UR42, UR4, URZ ;  /* 0x000000042a0472a4 */ /* 0x000fe4000f8e02ff */
[----:B------:R-:W-:Y:S02]  /*4880*/  @UP1 USHF.R.U32.HI UR7, URZ, UR23, UR5 ;  /* 0x00000017ff071299 */ /* 0x000fe40008011605 */
[----:B------:R-:W-:Y:S02]  /*4890*/  USEL UR5, UR14, UR12, !UP0 ;  /* 0x0000000c0e057287 */ /* 0x000fe4000c000000 */
[----:B------:R-:W-:Y:S02]  /*48a0*/  UIMAD.WIDE.U32 UR10, UR6, UR22, URZ ;  /* 0x00000016060a72a5 */ /* 0x000fe4000f8e00ff */
[----:B------:R-:W-:Y:S02]  /*48b0*/  UIMAD UR8, UR42, UR7, URZ ;  /* 0x000000072a0872a4 */ /* 0x000fe4000f8e02ff */
[----:B------:R-:W-:Y:S03]  /*48c0*/  UISETP.GE.AND UP0, UPT, UR6, UR4, UPT ;  /* 0x000000040600728c */ /* 0x000fe6000bf06270 */
[----:B------:R-:W-:Y:S01]  /*48d0*/  UMOV UR4, UR11 ;  /* 0x0000000b00047c82 */ /* 0x000fe20008000000 */
[----:B------:R-:W-:Y:S02]  /*48e0*/  UISETP.GE.OR UP0, UPT, UR5, UR8, UP0 ;  /* 0x000000080500728c */ /* 0x000fe40008706670 */
[----:B------:R-:W-:Y:S02]  /*48f0*/  USHF.R.U32.HI UR4, URZ, UR23, UR4 ;  /* 0x00000017ff047299 */ /* 0x000fe40008011604 */
[----:B------:R-:W-:Y:S02]  /*4900*/  UIMAD.WIDE.U32 UR8, UR5, UR22, URZ ;  /* 0x00000016050872a5 */ /* 0x000fe4000f8e00ff */
[----:B------:R-:W-:Y:S04]  /*4910*/  USEL UR10, UR6, UR4, !UP1 ;  /* 0x00000004060a7287 */ /* 0x000fe8000c800000 */
[----:B------:R-:W-:Y:S01]  /*4920*/  UIADD3 UR11, UPT, UPT, -UR10, URZ, URZ ;  /* 0x000000ff0a0b7290 */ /* 0x000fe2000fffe1ff */
[----:B------:R-:W-:Y:S02]  /*4930*/  @!UP0 UMOV UR4, UR9 ;  /* 0x0000000900048c82 */ /* 0x000fe40008000000 */
[----:B------:R-:W-:Y:S02]  /*4940*/  @!UP0 USHF.R.U32.HI UR4, URZ, UR23, UR4 ;  /* 0x00000017ff048299 */ /* 0x000fe40008011604 */
[----:B------:R-:W-:Y:S02]  /*4950*/  UIMAD UR8, UR42, UR11, UR6 ;  /* 0x0000000b2a0872a4 */ /* 0x000fe4000f8e0206 */
[----:B------:R-:W-:Y:S02]  /*4960*/  @!UP0 USEL UR4, UR5, UR4, !UP1 ;  /* 0x0000000405048287 */ /* 0x000fe4000c800000 */
[----:B------:R-:W-:Y:S02]  /*4970*/  UISETP.NE.AND UP1, UPT, UR20, URZ, UPT ;  /* 0x000000ff1400728c */ /* 0x000fe4000bf25270 */
[----:B------:R-:W-:Y:S02]  /*4980*/  @!UP0 UIMAD UR8, UR7, UR8, UR4 ;  /* 0x00000008070882a4 */ /* 0x000fe4000f8e0204 */
[----:B------:R-:W-:Y:S02]  /*4990*/  @!UP0 UIADD3 UR9, UPT, UPT, UR10, -UR4, URZ ;  /* 0x800000040a098290 */ /* 0x000fe4000fffe0ff */
[----:B------:R-:W-:Y:S02]  /*49a0*/  UIADD3 UR4, UPT, UPT, -UR5, URZ, URZ ;  /* 0x000000ff05047290 */ /* 0x000fe4000fffe1ff */
[----:B------:R-:W-:Y:S02]  /*49b0*/  UIADD3 UR7, UPT, UPT, -UR6, URZ, URZ ;  /* 0x000000ff06077290 */ /* 0x000fe4000fffe1ff */
[----:B------:R-:W-:Y:S02]  /*49c0*/  @!UP0 UIMAD UR6, UR9, UR42, UR5 ;  /* 0x0000002a090682a4 */ /* 0x000fe4000f8e0205 */
[----:B------:R-:W-:Y:S02]  /*49d0*/  UIMAD UR14, UR15, UR4, UR14 ;  /* 0x000000040f0e72a4 */ /* 0x000fe4000f8e020e */
[----:B------:R-:W-:Y:S01]  /*49e0*/  UIMAD UR13, UR46, UR7, UR13 ;  /* 0x000000072e0d72a4 */ /* 0x000fe2000f8e020d */
[----:B------:R-:W-:Y:S02]  /*49f0*/  @!UP0 UMOV UR5, UR8 ;  /* 0x0000000800058c82 */ /* 0x000fe40008000000 */
[----:B------:R-:W-:Y:S02]  /*4a00*/  UIMAD UR14, UR5, UR15, UR14 ;  /* 0x0000000f050e72a4 */ /* 0x000fe4000f8e020e */
[----:B------:R-:W-:Y:S11]  /*4a10*/  UIMAD UR13, UR6, UR46, UR13 ;  /* 0x0000002e060d72a4 */ /* 0x000ff6000f8e020d */
[----:B------:R-:W-:Y:S01]  /*4a20*/  @!UPT UIADD3 URZ, UPT, UPT, URZ, URZ, URZ ;  /* 0x000000fffffff290 */ /* 0x000fe2000fffe0ff */
.L_x_81:
[----:B------:R-:W2:Y:S01]  /*4a30*/  @!UP3 LDCU.128 UR8, c[0x0][0xb10] ;  /* 0x00016200ff08b7ac */ /* 0x000ea20008000c00 */
[----:B------:R-:W-:Y:S02]  /*4a40*/  ISETP.NE.U32.AND P0, PT, RZ, UR38, PT ;  /* 0x00000026ff007c0c */ /* 0x000fe4000bf05070 */
[----:B------:R-:W-:Y:S02]  /*4a50*/  SHF.L.U32 R4, R11, 0x1f, RZ ;  /* 0x0000001f0b047819 */ /* 0x000fe400000006ff */
[----:B------:R-:W-:Y:S01]  /*4a60*/  ISETP.NE.AND.EX P0, PT, RZ, UR39, PT, P0 ;  /* 0x00000027ff007c0c */ /* 0x000fe2000bf05300 */
[----:B------:R-:W4:Y:S01]  /*4a70*/  @!UP3 LDCU UR5, c[0x0][0xb0c] ;  /* 0x00016180ff05b7ac */ /* 0x000f220008000800 */
[----:B------:R-:W-:Y:S02]  /*4a80*/  USHF.L.U32 UR35, UR30, 0x6, URZ ;  /* 0x000000061e237899 */ /* 0x000fe400080006ff */
[----:B------:R-:W-:Y:S02]  /*4a90*/  USHF.L.U32 UR34, UR31, 0x7, URZ ;  /* 0x000000071f227899 */ /* 0x000fe400080006ff */
[----:B--2---:R-:W-:Y:S07]  /*4aa0*/  UIMAD.WIDE.U32 UR6, UR14, UR8, URZ ;  /* 0x000000080e0672a5 */ /* 0x004fee000f8e00ff */
[----:B------:R-:W-:Y:S01]  /*4ab0*/  @!UP3 UMOV UR4, UR7 ;  /* 0x000000070004bc82 */ /* 0x000fe20008000000 */
[----:B----4-:R-:W-:Y:S02]  /*4ac0*/  @!UP3 UISETP.NE.AND UP0, UPT, UR5, 0x1, UPT ;  /* 0x000000010500b88c */ /* 0x010fe4000bf05270 */
[----:B------:R-:W-:Y:S02]  /*4ad0*/  @!UP3 USHF.R.U32.HI UR4, URZ, UR9, UR4 ;  /* 0x00000009ff04b299 */ /* 0x000fe40008011604 */
[----:B------:R-:W-:Y:S02]  /*4ae0*/  UIMAD.WIDE.U32 UR6, UR13, UR11, URZ ;  /* 0x0000000b0d0672a5 */ /* 0x000fe4000f8e00ff */
[----:B------:R-:W-:Y:S02]  /*4af0*/  @!UP3 USEL UR8, UR14, UR4, !UP0 ;  /* 0x000000040e08b287 */ /* 0x000fe4000c000000 */
[----:B------:R-:W-:Y:S03]  /*4b00*/  @!UP3 UISETP.NE.AND UP0, UPT, UR10, 0x1, UPT ;  /* 0x000000010a00b88c */ /* 0x000fe6000bf05270 */
[----:B------:R-:W-:Y:S02]  /*4b10*/  @!UP3 UMOV UR6, UR7 ;  /* 0x000000070006bc82 */ /* 0x000fe40008000000 */
[----:B------:R-:W2:Y:S02]  /*4b20*/  @!UP3 LDCU UR4, c[0x0][0xb20] ;  /* 0x00016400ff04b7ac */ /* 0x000ea40008000800 */
[----:B--2---:R-:W-:Y:S04]  /*4b30*/  @!UP3 USHF.R.U32.HI UR6, URZ, UR4, UR6 ;  /* 0x00000004ff06b299 */ /* 0x004fe80008011606 */
[----:B------:R-:W-:Y:S04]  /*4b40*/  @!UP3 USEL UR6, UR13, UR6, !UP0 ;  /* 0x000000060d06b287 */ /* 0x000fe8000c000000 */
[----:B------:R-:W-:Y:S02]  /*4b50*/  @!UP3 UIADD3 UR4, UPT, UPT, -UR8, UR6, URZ ;  /* 0x000000060804b290 */ /* 0x000fe4000fffe1ff */
[----:B------:R-:W-:Y:S02]  /*4b60*/  @!UP3 UIADD3 UR6, UPT, UPT, UR8, -UR6, URZ ;  /* 0x800000060806b290 */ /* 0x000fe4000fffe0ff */
[----:B------:R-:W-:Y:S02]  /*4b70*/  @!UP3 UIMAD UR14, UR4, UR5, UR14 ;  /* 0x00000005040eb2a4 */ /* 0x000fe4000f8e020e */
[----:B------:R-:W-:Y:S01]  /*4b80*/  @!UP3 UIMAD UR13, UR6, UR10, UR13 ;  /* 0x0000000a060db2a4 */ /* 0x000fe2000f8e020d */
[----:B------:R-:W-:Y:S11]  /*4b90*/  BRA.U UP4, `(.L_x_82) ;  /* 0x0000000104107547 */ /* 0x000ff6000b800000 */
[----:B------:R-:W-:Y:S04]  /*4ba0*/  MOV R2, UR41 ;  /* 0x0000002900027c02 */ /* 0x000fe80008000f00 */
[----:B------:R-:W-:Y:S04]  /*4bb0*/  SHF.L.U32 R2, R2, 0x1f, RZ ;  /* 0x0000001f02027819 */ /* 0x000fe800000006ff */
[----:B------:R-:W2:Y:S02]  /*4bc0*/  SYNCS.PHASECHK.TRANS64.TRYWAIT P1, [UR21+0xc8], R2 ;  /* 0x0000c802ff0075a7 */ /* 0x000ea40008021115 */
[----:B--2---:R-:W-:Y:S05]  /*4bd0*/  @!P1 BRA `(.L_x_83) ;  /* 0x0000004000d49947 */ /* 0x004fea0003800000 */
.L_x_82:
[----:B------:R-:W-:Y:S05]  /*4be0*/  BRA.U !UP6, `(.L_x_84) ;  /* 0x000000010e387547 */ /* 0x000fea000b800000 */
[----:B------:R-:W-:Y:S01]  /*4bf0*/  UPLOP3.LUT UP1, UPT, UPT, UPT, UP5, 0x80, 0x8 ;  /* 0x000000000008789c */ /* 0x000fe20003f2f050 */
[----:B-1----:R-:W-:Y:S01]  /*4c00*/  HFMA2 R0, -RZ, RZ, 0, 5.9604644775390625e-08 ;  /* 0x00000001ff007431 */ /* 0x002fe200000001ff */
[----:B------:R-:W1:Y:S01]  /*4c10*/  LDCU.64 UR8, c[0x0][0x358] ;  /* 0x00006b00ff0877ac */ /* 0x000e620008000a00 */
[----:B------:R-:W-:Y:S03]  /*4c20*/  IMAD.MOV.U32 R52, RZ, RZ, 0x1 ;  /* 0x00000001ff347424 */ /* 0x000fe600078e00ff */
[----:B------:R-:W-:Y:S05]  /*4c30*/  PLOP3.LUT P1, PT, PT, PT, UP1, 0x80, 0x8 ;  /* 0x000000000008781c */ /* 0x000fea0003f2f018 */
[----:B------:R-:W2:Y:S01]  /*4c40*/  @UP1 LDCU.64 UR4, c[0x0][0x888] ;  /* 0x00011100ff0417ac */ /* 0x000ea20008000a00 */
[----:B------:R-:W-:Y:S07]  /*4c50*/  @UP1 UIMAD UR6, UR36, UR38, URZ ;  /* 0x00000026240612a4 */ /* 0x000fee000f8e02ff */
[----:B------:R-:W-:Y:S01]  /*4c60*/  @!P1 PRMT R52, R0, 0x7610, R52 ;  /* 0x0000761000349816 */ /* 0x000fe20000000034 */
[----:B--2---:R-:W-:Y:S06]  /*4c70*/  @UP1 UIMAD.WIDE UR4, UR6, 0x4, UR4 ;  /* 0x00000004060418a5 */ /* 0x004fec000f8e0204 */
[----:B------:R-:W-:Y:S01]  /*4c80*/  IMAD.U32 R6, RZ, RZ, UR4 ;  /* 0x00000004ff067e24 */ /* 0x000fe2000f8e00ff */
[----:B------:R-:W-:Y:S04]  /*4c90*/  MOV R7, UR5 ;  /* 0x0000000500077c02 */ /* 0x000fe80008000f00 */
[----:B------:R-:W2:Y:S01]  /*4ca0*/  @!UP1 LDCU UR4, c[0x0][0x880] ;  /* 0x00011000ff0497ac */ /* 0x000ea20008000800 */
[----:B-1---5:R4:W5:Y:S02]  /*4cb0*/  @P1 LDG.E R27, desc[UR8][R6.64] ;  /* 0x00000008061b1981 */ /* 0x022964000c1e1900 */
[----:B--2-4-:R-:W-:Y:S07]  /*4cc0*/  @!P1 IMAD.U32 R27, RZ, RZ, UR4 ;  /* 0x00000004ff1b9e24 */ /* 0x014fee000f8e00ff */
.L_x_84:
[----:B-----5:R-:W-:Y:S01]  /*4cd0*/  @!P0 FSETP.EQ.AND P2, PT, R27, RZ, PT ;  /* 0x000000ff1b00820b */ /* 0x020fe20003f42000 */
[----:B------:R-:W-:Y:S01]  /*4ce0*/  @!UPT UIADD3 URZ, UPT, UPT, URZ, URZ, URZ ;  /* 0x000000fffffff290 */ /* 0x000fe2000fffe0ff */
[----:B------:R-:W-:Y:S11]  /*4cf0*/  @!P0 BRA `(.L_x_85) ;  /* 0x0000000000148947 */ /* 0x000ff60003800000 */
[----:B------:R-:W-:Y:S02]  /*4d00*/  LOP3.LUT P0, RZ, R52, 0xff, RZ, 0xc0, !PT ;  /* 0x000000ff34ff7812 */ /* 0x000fe4000780c0ff */
[----:B------:R-:W-:Y:S04]  /*4d10*/  PLOP3.LUT P2, PT, PT, PT, UP1, 0x80, 0x8 ;  /* 0x000000000008781c */ /* 0x000fe80003f4f018 */
[----:B------:R-:W-:Y:S07]  /*4d20*/  PLOP3.LUT P2, PT, P2, PT, PT, 0x8, 0x80 ;  /* 0x000000000080781c */ /* 0x000fee000174e170 */
[----:B------:R-:W-:Y:S11]  /*4d30*/  @P0 FSETP.EQ.AND P2, PT, R27, RZ, PT ;  /* 0x000000ff1b00020b */ /* 0x000ff60003f42000 */
[----:B------:R-:W-:Y:S02]  /*4d40*/  @!UPT UIADD3 URZ, UPT, UPT, URZ, URZ, URZ ;  /* 0x000000fffffff290 */ /* 0x000fe4000fffe0ff */
.L_x_85:
[----:B------:R-:W2:Y:S01]  /*4d50*/  SYNCS.PHASECHK.TRANS64.TRYWAIT P0, [UR21+0xa0], R4 ;  /* 0x0000a004ff0075a7 */ /* 0x000ea20008001115 */
[----:B------:R-:W-:Y:S04]  /*4d60*/  ELECT P1, URZ, PT ;  /* 0x0000000000ff782f */ /* 0x000fe80003820000 */
[----:B------:R-:W-:Y:S01]  /*4d70*/  PLOP3.LUT P1, PT, P2, P1, PT, 0xf2, 0x2f ;  /* 0x00000000002f781c */ /* 0x000fe20001723e72 */
[----:B------:R-:W-:Y:S01]  /*4d80*/  @!UPT UIADD3 URZ, UPT, UPT, URZ, URZ, URZ ;  /* 0x000000fffffff290 */ /* 0x000fe2000fffe0ff */
[----:B--2---:R-:W-:Y:S11]  /*4d90*/  @!P0 BRA `(.L_x_86) ;  /* 0x00000040007c8947 */ /* 0x004ff60003800000 */
.L_x_181:
[----:B-1----:R-:W-:Y:S01]  /*4da0*/  @!P1 IADD3 R2, P0, PT, R12, 0x580, RZ ;  /* 0x000005800c029810 */ /* 0x002fe20007f1e0ff */
[----:B------:R-:W-:Y:S01]  /*4db0*/  VOTEU.ALL UP0, P1 ;  /* 0x0000000000ff7886 */ /* 0x000fe20000800000 */
[----:B------:R-:W-:Y:S01]  /*4dc0*/  UMOV UR6, 0x0 ;  /* 0x0000000000067882 */ /* 0x000fe20000000000 */
[----:B------:R-:W-:Y:S01]  /*4dd0*/  UMOV UR7, 0x10000000 ;  /* 0x1000000000077882 */ /* 0x000fe20000000000 */
[----:B------:R-:W-:Y:S01]  /*4de0*/  @!P1 R2UR UR5, R2 ;  /* 0x00000000020592ca */ /* 0x000fe200000e0000 */
[----:B------:R-:W-:Y:S01]  /*4df0*/  @!P1 IMAD.X R0, RZ, RZ, R13, P0 ;  /* 0x000000ffff009224 */ /* 0x000fe200000e060d */
[----:B------:R-:W-:Y:S01]  /*4e00*/  @!UP0 UIADD3 UR32, UPT, UPT, UR21, 0x400, URZ ;  /* 0x0000040015208890 */ /* 0x000fe2000fffe0ff */
[----:B------:R-:W-:Y:S03]  /*4e10*/  VOTEU.ALL UP0, P1 ;  /* 0x0000000000ff7886 */ /* 0x000fe60000800000 */
[----:B------:R-:W-:Y:S01]  /*4e20*/  @!P1 R2UR UR4, R0 ;  /* 0x00000000000492ca */ /* 0x000fe200000e0000 */
[----:B------:R-:W-:Y:S06]  /*4e30*/  @!P1 IMAD.MOV.U32 R0, RZ, RZ, 0x2000 ;  /* 0x00002000ff009424 */ /* 0x000fec00078e00ff */
[----:B------:R-:W-:Y:S06]  /*4e40*/  IMAD.U32 R6, RZ, RZ, UR5 ;  /* 0x00000005ff067e24 */ /* 0x000fec000f8e00ff */
[----:B------:R-:W-:Y:S01]  /*4e50*/  IMAD.U32 R7, RZ, RZ, UR4 ;  /* 0x00000004ff077e24 */ /* 0x000fe2000f8e00ff */
[----:B------:R-:W-:Y:S04]  /*4e60*/  @!P1 R2UR UR4, R6 ;  /* 0x00000000060492ca */ /* 0x000fe800000e0000 */
[----:B------:R-:W-:Y:S11]  /*4e70*/  @!P1 R2UR UR5, R7 ;  /* 0x00000000070592ca */ /* 0x000ff600000e0000 */
[----:B------:R-:W-:Y:S02]  /*4e80*/  @!UPT UIADD3 URZ, UPT, UPT, URZ, URZ, URZ ;  /* 0x000000fffffff290 */ /* 0x000fe4000fffe0ff */
[----:B------:R1:W-:Y:S01]  /*4e90*/  @!UP0 UTMALDG.3D [UR32], [UR4], desc[UR6] ;  /* 0x00000620040085b4 */ /* 0x0003e20008011000 */
[----:B------:R1:W-:Y:S01]  /*4ea0*/  @!P1 SYNCS.ARRIVE.TRANS64.RED.A0TR RZ, [UR21+0x80], R0 ;  /* 0x00008000ffff99a7 */ /* 0x0003e20008300415 */
[----:B------:R-:W-:Y:S01]  /*4eb0*/  SYNCS.ARRIVE.TRANS64.RED.A1T0 RZ, [UR50], RZ ;  /* 0x000000ffffff79a7 */ /* 0x000fe20008100432 */
[----:B------:R-:W2:Y:S02]  /*4ec0*/  SYNCS.PHASECHK.TRANS64.TRYWAIT P0, [UR21+0xa8], R4 ;  /* 0x0000a804ff0075a7 */ /* 0x000ea40008001115 */
[----:B-12---:R-:W-:Y:S05]  /*4ed0*/  @!P0 BRA `(.L_x_87) ;  /* 0x0000004000448947 */ /* 0x006fea0003800000 */
.L_x_183:
[----:B------:R-:W-:Y:S01]  /*4ee0*/  @!P1 IADD3 R2, P0, PT, R12, 0x580, RZ ;  /* 0x000005800c029810 */ /* 0x000fe20007f1e0ff */
[----:B------:R-:W-:Y:S01]  /*4ef0*/  VOTEU.ALL UP0, P1 ;  /* 0x0000000000ff7886 */ /* 0x000fe20000800000 */
[----:B------:R-:W-:Y:S01]  /*4f00*/  UMOV UR6, 0x0 ;  /* 0x0000000000067882 */ /* 0x000fe20000000000 */
[----:B------:R-:W-:Y:S01]  /*4f10*/  UMOV UR7, 0x10000000 ;  /* 0x1000000000077882 */ /* 0x000fe20000000000 */
[----:B------:R-:W-:Y:S01]  /*4f20*/  @!P1 R2UR UR5, R2 ;  /* 0x00000000020592ca */ /* 0x000fe200000e0000 */
[----:B-1----:R-:W-:Y:S01]  /*4f30*/  @!P1 IMAD.X R0, RZ, RZ, R13, P0 ;  /* 0x000000ffff009224 */ /* 0x002fe200000e060d */
[----:B------:R-:W-:Y:S02]  /*4f40*/  @!UP0 UIADD3 UR26, UPT, UPT, UR34, 0x20, URZ ;  /* 0x00000020221a8890 */ /* 0x000fe4000fffe0ff */
[----:B------:R-:W-:Y:S02]  /*4f50*/  @!UP0 UIADD3 UR24, UPT, UPT, UR21, 0x2400, URZ ;  /* 0x0000240015188890 */ /* 0x000fe4000fffe0ff */
[----:B------:R-:W-:Y:S01]  /*4f60*/  @!P1 R2UR UR4, R0 ;  /* 0x00000000000492ca */ /* 0x000fe200000e0000 */
[----:B------:R-:W-:Y:S01]  /*4f70*/  VOTEU.ALL UP0, P1 ;  /* 0x0000000000ff7886 */ /* 0x000fe20000800000 */
[----:B------:R-:W-:Y:S01]  /*4f80*/  @!P1 IMAD.MOV.U32 R0, RZ, RZ, 0x2000 ;  /* 0x00002000ff009424 */ /* 0x000fe200078e00ff */
[----:B------:R-:W-:Y:S01]  /*4f90*/  UMOV UR27, UR35 ;  /* 0x00000023001b7c82 */ /* 0x000fe20008000000 */
[----:B------:R-:W-:Y:S03]  /*4fa0*/  UMOV UR28, UR36 ;  /* 0x00000024001c7c82 */ /* 0x000fe60008000000 */
        /* <DEDUP_REMOVED lines=10> */
.L_x_185:
[----:B------:R-:W-:Y:S01]  /*5050*/  @!P1 IADD3 R2, P0, PT, R12, 0x580, RZ ;  /* 0x000005800c029810 */ /* 0x000fe20007f1e0ff */
[----:B------:R-:W-:Y:S01]  /*5060*/  VOTEU.ALL UP0, P1 ;  /* 0x0000000000ff7886 */ /* 0x000fe20000800000 */
[----:B------:R-:W-:Y:S01]  /*5070*/  UMOV UR6, 0x0 ;  /* 0x0000000000067882 */ /* 0x000fe20000000000 */
[----:B------:R-:W-:Y:S01]  /*5080*/  UMOV UR7, 0x10000000 ;  /* 0x1000000000077882 */ /* 0x000fe20000000000 */
[----:B------:R-:W-:Y:S01]  /*5090*/  @!P1 R2UR UR5, R2 ;  /* 0x00000000020592ca */ /* 0x000fe200000e0000 */
[----:B-1----:R-:W-:Y:S01]  /*50a0*/  @!P1 IMAD.X R0, RZ, RZ, R13, P0 ;  /* 0x000000ffff009224 */ /* 0x002fe200000e060d */
[----:B------:R-:W-:Y:S01]  /*50b0*/  @!UP0 UIADD3 UR18, UPT, UPT, UR34, 0x40, URZ ;  /* 0x0000004022128890 */ /* 0x000fe2000fffe0ff */
[----:B------:R-:W-:Y:S01]  /*50c0*/  VIADD R10, R10, 0x1 ;  /* 0x000000010a0a7836 */ /* 0x000fe20000000000 */
        /* <DEDUP_REMOVED lines=16> */
.L_x_187:
[----:B------:R-:W-:Y:S01]  /*51d0*/  @!P1 IADD3 R2, P0, PT, R12, 0x580, RZ ;  /* 0x000005800c029810 */ /* 0x000fe20007f1e0ff */
[----:B------:R-:W-:Y:S01]  /*51e0*/  VOTEU.ALL UP0, P1 ;  /* 0x0000000000ff7886 */ /* 0x000fe20000800000 */
[----:B------:R-:W-:Y:S01]  /*51f0*/  UMOV UR6, 0x0 ;  /* 0x0000000000067882 */ /* 0x000fe20000000000 */
[----:B------:R-:W-:Y:S01]  /*5200*/  UMOV UR7, 0x10000000 ;  /* 0x1000000000077882 */ /* 0x000fe20000000000 */
[----:B------:R-:W-:Y:S01]  /*5210*/  @!P1 R2UR UR5, R2 ;  /* 0x00000000020592ca */ /* 0x000fe200000e0000 */
[----:B-1----:R-:W-:Y:S01]  /*5220*/  @!P1 IMAD.X R0, RZ, RZ, R13, P0 ;  /* 0x000000ffff009224 */ /* 0x002fe200000e060d */
[----:B------:R-:W-:Y:S01]  /*5230*/  @!UP0 UIADD3 UR10, UPT, UPT, UR34, 0x60, URZ ;  /* 0x00000060220a8890 */ /* 0x000fe2000fffe0ff */
[----:B------:R-:W-:Y:S01]  /*5240*/  R2UR UR18, R54 ;  /* 0x00000000361272ca */ /* 0x000fe200000e0000 */
[----:B------:R-:W-:Y:S01]  /*5250*/  @!UP0 UIADD3 UR8, UPT, UPT, UR21, 0x6400, URZ ;  /* 0x0000640015088890 */ /* 0x000fe2000fffe0ff */
[----:B------:R-:W-:Y:S01]  /*5260*/  R2UR UR16, R55 ;  /* 0x00000000371072ca */ /* 0x000fe200000e0000 */
[----:B------:R-:W-:Y:S01]  /*5270*/  @!UP0 UIADD3 UR9, UPT, UPT, UR21, 0x98, URZ ;  /* 0x0000009815098890 */ /* 0x000fe2000fffe0ff */
[----:B------:R-:W-:Y:S01]  /*5280*/  @!P1 R2UR UR4, R0 ;  /* 0x00000000000492ca */ /* 0x000fe200000e0000 */
[----:B------:R-:W-:Y:S01]  /*5290*/  VOTEU.ALL UP0, P1 ;  /* 0x0000000000ff7886 */ /* 0x000fe20000800000 */
[----:B------:R-:W-:Y:S01]  /*52a0*/  UMOV UR11, UR35 ;  /* 0x00000023000b7c82 */ /* 0x000fe20008000000 */
[----:B------:R-:W-:Y:S01]  /*52b0*/  UMOV UR12, UR36 ;  /* 0x00000024000c7c82 */ /* 0x000fe20008000000 */
[C---:B------:R-:W-:Y:S01]  /*52c0*/  ISETP.NE.AND P0, PT, R10.reuse, 0x2, PT ;  /* 0x000000020a00780c */ /* 0x040fe20003f05270 */
[----:B------:R-:W-:Y:S01]  /*52d0*/  UMOV UR36, UR29 ;  /* 0x0000001d00247c82 */ /* 0x000fe20008000000 */
[----:B------:R-:W-:Y:S01]  /*52e0*/  IMAD.U32 R4, RZ, RZ, UR5 ;  /* 0x00000005ff047e24 */ /* 0x000fe2000f8e00ff */
[----:B------:R-:W-:Y:S01]  /*52f0*/  LOP3.LUT R11, R11, 0x1, RZ, 0x3c, !PT ;  /* 0x000000010b0b7812 */ /* 0x000fe200078e3cff */
[----:B------:R-:W-:Y:S01]  /*5300*/  UPLOP3.LUT UP4, UPT, UPT, UPT, UPT, 0x80, 0x8 ;  /* 0x000000000008789c */ /* 0x000fe20003f8f070 */
[----:B------:R-:W-:Y:S01]  /*5310*/  SEL R0, RZ, 0x1, P0 ;  /* 0x00000001ff007807 */ /* 0x000fe20000000000 */
[----:B------:R-:W-:Y:S01]  /*5320*/  UIADD3 UR31, UPT, UPT, UR13, UR18, URZ ;  /* 0x000000120d1f7290 */ /* 0x000fe2000fffe0ff */
[----:B------:R-:W-:Y:S01]  /*5330*/  SEL R10, R10, RZ, P0 ;  /* 0x000000ff0a0a7207 */ /* 0x000fe20000000000 */
[----:B------:R-:W-:Y:S01]  /*5340*/  UIADD3 UR30, UPT, UPT, UR14, UR16, URZ ;  /* 0x000000100e1e7290 */ /* 0x000fe2000fffe0ff */
[----:B------:R-:W-:Y:S01]  /*5350*/  IMAD.U32 R5, RZ, RZ, UR4 ;  /* 0x00000004ff057e24 */ /* 0x000fe2000f8e00ff */
[----:B------:R-:W-:Y:S02]  /*5360*/  @!P1 R2UR UR4, R4 ;  /* 0x00000000040492ca */ /* 0x000fe400000e0000 */
[----:B------:R-:W-:Y:S02]  /*5370*/  LOP3.LUT R9, R9, R0, RZ, 0x3c, !PT ;  /* 0x0000000009097212 */ /* 0x000fe400078e3cff */
[----:B------:R-:W-:Y:S11]  /*5380*/  @!P1 R2UR UR5, R5 ;  /* 0x00000000050592ca */ /* 0x000ff600000e0000 */
[----:B------:R-:W-:Y:S02]  /*5390*/  @!UPT UIADD3 URZ, UPT, UPT, URZ, URZ, URZ ;  /* 0x000000fffffff290 */ /* 0x000fe4000fffe0ff */
[----:B------:R1:W-:Y:S01]  /*53a0*/  @!UP0 UTMALDG.3D [UR8], [UR4], desc[UR6] ;  /* 0x00000608040085b4 */ /* 0x0003e20008011000 */
[----:B------:R1:W-:Y:S01]  /*53b0*/  @!P1 SYNCS.ARRIVE.TRANS64.RED.A0TR RZ, [UR21+0x98], R3 ;  /* 0x00009803ffff99a7 */ /* 0x0003e20008300415 */
[----:B------:R-:W-:Y:S01]  /*53c0*/  SYNCS.ARRIVE.TRANS64.RED.A1T0 RZ, [UR43], RZ ;  /* 0x000000ffffff79a7 */ /* 0x000fe2000810042b */
[----:B------:R-:W-:Y:S05]  /*53d0*/  BRA.U UP2, `(.L_x_90) ;  /* 0xfffffff102587547 */ /* 0x000fea000b83ffff */
[----:B------:R-:W-:-:S04]  /*53e0*/  SHF.L.U32 R2, R11, 0x1f, RZ ;  /* 0x0000001f0b027819 */ /* 0x000fc800000006ff */
[----:B------:R-:W2:Y:S02]  /*53f0*/  SYNCS.PHASECHK.TRANS64.TRYWAIT P0, [UR21+0xa0], R2 ;  /* 0x0000a002ff0075a7 */ /* 0x000ea40008001115 */
[----:B--2---:R-:W-:Y:S05]  /*5400*/  @!P0 BRA `(.L_x_91) ;  /* 0x0000003c00408947 */ /* 0x004fea0003800000 */
.L_x_189:
[----:B------:R-:W4:Y:S02]  /*5410*/  SYNCS.PHASECHK.TRANS64.TRYWAIT P0, [UR21+0xa8], R2 ;  /* 0x0000a802ff0075a7 */ /* 0x000f240008001115 */
[----:B----4-:R-:W-:Y:S05]  /*5420*/  @!P0 BRA `(.L_x_92) ;  /* 0x0000003c00508947 */ /* 0x010fea0003800000 */
.L_x_191:
[----:B------:R-:W4:Y:S02]  /*5430*/  SYNCS.PHASECHK.TRANS64.TRYWAIT P0, [UR21+0xb0], R2 ;  /* 0x0000b002ff0075a7 */ /* 0x000f240008001115 */
[----:B----4-:R-:W-:Y:S05]  /*5440*/  @!P0 BRA `(.L_x_93) ;  /* 0x0000003c00608947 */ /* 0x010fea0003800000 */
.L_x_193:
[----:B--2---:R-:W-:-:S07]  /*5450*/  MOV R0, UR21 ;  /* 0x0000001500007c02 */ /* 0x004fce0008000f00 */
.L_x_94:
[----:B--2---:R-:W-:-:S04]  /*5460*/  SHF.L.U32 R2, R11, 0x1f, RZ ;  /* 0x0000001f0b027819 */ /* 0x004fc800000006ff */
[----:B------:R2:W4:Y:S03]  /*5470*/  SYNCS.PHASECHK.TRANS64.TRYWAIT P0, [R0+URZ+0xb8], R2 ;  /* 0x0000b802000075a7 */ /* 0x00052600080011ff */
[----:B----4-:R-:W-:Y:S05]  /*5480*/  @!P0 NANOSLEEP.SYNCS 0x989680 ;  /* 0x009896800000895d */ /* 0x010fea0003900000 */
[----:B------:R-:W4:Y:S02]  /*5490*/  @!P0 SYNCS.PHASECHK.TRANS64 P0, [R0+URZ+0xb8], R2 ;  /* 0x0000b802000085a7 */ /* 0x000f2400080010ff */
[----:B-1-34-:R-:W-:Y:S05]  /*54a0*/  @P0 EXIT ;  /* 0x000000000000094d */ /* 0x01afea0003800000 */
[----:B------:R-:W-:Y:S05]  /*54b0*/  BRA `(.L_x_94) ;  /* 0xfffffffc00e87947 */ /* 0x000fea000383ffff */
.L_x_79:
[----:B------:R-:W-:-:S06]  /*54c0*/  UISETP.GE.AND UP0, UPT, UR18, 0x4, UPT ;  /* 0x000000041200788c */ /* 0x000fcc000bf06270 */
[----:B------:R-:W-:-:S13]  /*54d0*/  PLOP3.LUT P0, PT, PT, PT, UP0, 0x80, 0x8 ;  /* 0x000000000008781c */ /* 0x000fda0003f0f008 */
[----:B-1----:R-:W-:Y:S05]  /*54e0*/  @!P0 EXIT ;  /* 0x000000000000894d */ /* 0x002fea0003800000 */
[----:B------:R-:W1:Y:S08]  /*54f0*/  S2UR UR4, SR_CgaCtaId ;  /* 0x00000000000479c3 */ /* 0x000e700000008800 */
[----:B------:R-:W-:Y:S01]  /*5500*/  BAR.SYNC.DEFER_BLOCKING 0x6, 0xa0 ;  /* 0x0182800000007b1d */ /* 0x000fe20000010000 */
[C---:B------:R-:W-:Y:S01]  /*5510*/  IMAD.SHL.U32 R4, R65.reuse, 0x20, RZ ;  /* 0x0000002041047824 */ /* 0x040fe200078e00ff */
[C---:B------:R-:W-:Y:S01]  /*5520*/  R2P PR, R65.reuse, 0x6 ;  /* 0x0000000641007804 */ /* 0x040fe20000000000 */
[C---:B------:R-:W-:Y:S01]  /*5530*/  IMAD.SHL.U32 R2, R65.reuse, 0x4, RZ ;  /* 0x0000000441027824 */ /* 0x040fe200078e00ff */
[----:B------:R-:W-:Y:S01]  /*5540*/  CS2R R60, SRZ ;  /* 0x00000000003c7805 */ /* 0x000fe2000001ff00 */
[----:B------:R-:W-:Y:S01]  /*5550*/  IMAD.U32 R23, R65, 0x10000, RZ ;  /* 0x0001000041177824 */ /* 0x000fe200078e00ff */
[----:B------:R-:W-:-:S02]  /*5560*/  UMOV UR44, 0x400 ;  /* 0x00000400002c7882 */ /* 0x000fc40000000000 */
[----:B------:R-:W2:Y:S01]  /*5570*/  LDC.64 R50, c[0x0][0x8b0] ;  /* 0x00022c00ff327b82 */ /* 0x000ea20000000a00 */
[C---:B------:R-:W-:Y:S01]  /*5580*/  LOP3.LUT R3, R4.reuse, 0xe0, RZ, 0xc0, !PT ;  /* 0x000000e004037812 */ /* 0x040fe200078ec0ff */
[----:B------:R-:W-:Y:S01]  /*5590*/  IMAD.SHL.U32 R26, R65, 0x10, RZ ;  /* 0x00000010411a7824 */ /* 0x000fe200078e00ff */
[----:B------:R-:W-:Y:S01]  /*55a0*/  LOP3.LUT R4, R4, 0x100, RZ, 0xc0, !PT ;  /* 0x0000010004047812 */ /* 0x000fe200078ec0ff */
[----:B------:R-:W-:Y:S01]  /*55b0*/  IMAD.MOV.U32 R64, RZ, RZ, 0x10 ;  /* 0x00000010ff407424 */ /* 0x000fe200078e00ff */
[----:B------:R-:W-:Y:S01]  /*55c0*/  LOP3.LUT R2, R3, 0x1c, R2, 0xf8, !PT ;  /* 0x0000001c03027812 */ /* 0x000fe200078ef802 */
[----:B------:R-:W-:Y:S01]  /*55d0*/  IMAD.MOV.U32 R63, RZ, RZ, 0x20 ;  /* 0x00000020ff3f7424 */ /* 0x000fe200078e00ff */
[----:B------:R-:W-:Y:S01]  /*55e0*/  SHF.R.U32.HI R3, RZ, 0x2, R65 ;  /* 0x00000002ff037819 */ /* 0x000fe20000011641 */
[----:B------:R-:W3:Y:S01]  /*55f0*/  LDC.64 R48, c[0x0][0x8a8] ;  /* 0x00022a00ff307b82 */ /* 0x000ee20000000a00 */
[----:B------:R-:W-:Y:S01]  /*5600*/  LOP3.LUT R23, R23, 0x600000, RZ, 0xc0, !PT ;  /* 0x0060000017177812 */ /* 0x000fe200078ec0ff */
[----:B------:R-:W-:Y:S01]  /*5610*/  IMAD.MOV.U32 R62, RZ, RZ, 0x1 ;  /* 0x00000001ff3e7424 */ /* 0x000fe200078e00ff */
[----:B------:R-:W-:Y:S01]  /*5620*/  LOP3.LUT R26, R4, 0x600, R26, 0xf8, !PT ;  /* 0x00000600041a7812 */ /* 0x000fe200078ef81a */
[----:B------:R-:W-:Y:S01]  /*5630*/  IMAD.MOV.U32 R22, RZ, RZ, RZ ;  /* 0x000000ffff167224 */ /* 0x000fe200078e00ff */
[----:B------:R-:W-:Y:S01]  /*5640*/  LOP3.LUT R2, R2, 0x4, R3, 0x78, !PT ;  /* 0x0000000402027812 */ /* 0x000fe200078e7803 */
[----:B------:R-:W-:Y:S01]  /*5650*/  IMAD.MOV.U32 R59, RZ, RZ, RZ ;  /* 0x000000ffff3b7224 */ /* 0x000fe200078e00ff */
[----:B------:R-:W-:Y:S01]  /*5660*/  LOP3.LUT R65, R65, 0x60, RZ, 0xc0, !PT ;  /* 0x0000006041417812 */ /* 0x000fe200078ec0ff */
[----:B-1----:R-:W-:Y:S01]  /*5670*/  ULEA UR44, UR4, UR44, 0x18 ;  /* 0x0000002c042c7291 */ /* 0x002fe2000f8ec0ff */
[----:B------:R-:W-:Y:S01]  /*5680*/  LOP3.LUT R26, R26, R2, RZ, 0xfc, !PT ;  /* 0x000000021a1a7212 */ /* 0x000fe200078efcff */
[----:B------:R-:W1:Y:S01]  /*5690*/  LDCU UR59, c[0x0][0x370] ;  /* 0x00006e00ff3b77ac */ /* 0x000e620008000800 */
[----:B------:R-:W-:-:S02]  /*56a0*/  SEL R64, R64, 0xfffffff0, !P2 ;  /* 0xfffffff040407807 */ /* 0x000fc40005000000 */
[----:B------:R-:W-:Y:S01]  /*56b0*/  SEL R63, R63, 0xffffffe0, !P1 ;  /* 0xffffffe03f3f7807 */ /* 0x000fe20004800000 */
[----:B------:R-:W-:Y:S01]  /*56c0*/  UIADD3 UR4, UPT, UPT, UR44, 0x400, URZ ;  /* 0x000004002c047890 */ /* 0x000fe2000fffe0ff */
[----:B------:R-:W4:Y:S02]  /*56d0*/  LDCU UR43, c[0x0][0xb0c] ;  /* 0x00016180ff2b77ac */ /* 0x000f240008000800 */
[----:B------:R-:W1:Y:S03]  /*56e0*/  LDS R0, [UR44+0x180] ;  /* 0x0001802cff007984 */ /* 0x000e660008000800 */
[----:B------:R-:W-:Y:S01]  /*56f0*/  IMAD.U32 R57, RZ, RZ, UR4 ;  /* 0x00000004ff397e24 */ /* 0x000fe2000f8e00ff */
[----:B------:R-:W1:Y:S01]  /*5700*/  LDCU UR39, c[0x0][0xb30] ;  /* 0x00016600ff2777ac */ /* 0x000e620008000800 */
[----:B------:R-:W1:Y:S01]  /*5710*/  LDCU.64 UR56, c[0x0][0x888] ;  /* 0x00011100ff3877ac */ /* 0x000e620008000a00 */
[----:B------:R-:W1:Y:S01]  /*5720*/  LDCU.64 UR40, c[0x0][0xb28] ;  /* 0x00016500ff2877ac */ /* 0x000e620008000a00 */
[----:B------:R-:W1:Y:S01]  /*5730*/  LDCU.64 UR62, c[0x0][0x890] ;  /* 0x00011200ff3e77ac */ /* 0x000e620008000a00 */
[----:B------:R-:W1:Y:S01]  /*5740*/  LDCU.128 UR52, c[0x0][0xb10] ;  /* 0x00016200ff3477ac */ /* 0x000e620008000c00 */
[----:B------:R-:W1:Y:S01]  /*5750*/  LDCU UR58, c[0x0][0x374] ;  /* 0x00006e80ff3a77ac */ /* 0x000e620008000800 */
[----:B------:R-:W-:Y:S01]  /*5760*/  UMOV UR47, URZ ;  /* 0x000000ff002f7c82 */ /* 0x000fe20008000000 */
[----:B------:R-:W-:Y:S01]  /*5770*/  UMOV UR46, URZ ;  /* 0x000000ff002e7c82 */ /* 0x000fe20008000000 */
[----:B-1234-:R-:W-:-:S07]  /*5780*/  IMAD.IADD R23, R0, 0x1, R23 ;  /* 0x0000000100177824 */ /* 0x01efce00078e0217 */
.L_x_138:
[C---:B------:R-:W-:Y:S02]  /*5790*/  LEA R3, R59.reuse, UR44, 0x3 ;  /* 0x0000002c3b037c11 */ /* 0x040fe4000f8e18ff */
[----:B------:R-:W-:Y:S02]  /*57a0*/  SHF.L.U32 R0, R60, 0x1f, RZ ;  /* 0x0000001f3c007819 */ /* 0x000fe400000006ff */
[----:B-1----:R-:W-:Y:S02]  /*57b0*/  LEA R4, R59, UR44, 0x4 ;  /* 0x0000002c3b047c11 */ /* 0x002fe4000f8e20ff */
[----:B------:R-:W1:Y:S02]  /*57c0*/  SYNCS.PHASECHK.TRANS64.TRYWAIT P0, [R3+URZ+0xd0], R0 ;  /* 0x0000d000030075a7 */ /* 0x000e6400080011ff */
[----:B-1----:R-:W-:Y:S05]  /*57d0*/  @!P0 BRA `(.L_x_95) ;  /* 0x0000003800948947 */ /* 0x002fea0003800000 */
.L_x_194:
[----:B------:R-:W2:Y:S01]  /*57e0*/  LDS.128 R4, [R4+0x160] ;  /* 0x0001600004047984 */ /* 0x000ea20000000c00 */
[----:B------:R-:W-:Y:S01]  /*57f0*/  UISETP.GE.AND UP0, UPT, UR42, 0x1, UPT ;  /* 0x000000012a00788c */ /* 0x000fe2000bf06270 */
[----:B------:R-:W-:Y:S01]  /*5800*/  @!PT LDS RZ, [RZ] ;  /* 0x00000000fffff984 */ /* 0x000fe20000000800 */
[----:B------:R-:W-:Y:S01]  /*5810*/  @!PT LDS RZ, [RZ] ;  /* 0x00000000fffff984 */ /* 0x000fe20000000800 */
[----:B------:R-:W-:Y:S01]  /*5820*/  @!PT LDS RZ, [RZ] ;  /* 0x00000000fffff984 */ /* 0x000fe20000000800 */
[----:B------:R-:W-:Y:S01]  /*5830*/  @!PT LDS RZ, [RZ] ;  /* 0x00000000fffff984 */ /* 0x000fe20000000800 */
[----:B------:R3:W-:Y:S06]  /*5840*/  MEMBAR.ALL.CTA ;  /* 0x0000000000007992 */ /* 0x0007ec0000008000 */
[----:B---3--:R-:W3:Y:S01]  /*5850*/  FENCE.VIEW.ASYNC.S ;  /* 0x00000000000073c6 */ /* 0x008ee20000000000 */
[----:B--2---:R-:W-:Y:S11]  /*5860*/  LOP3.LUT P0, RZ, R6, 0x1, RZ, 0xc0, !PT ;  /* 0x0000000106ff7812 */ /* 0x004ff6000780c0ff */
[----:B------:R-:W-:Y:S02]  /*5870*/  @!UPT UIADD3 URZ, UPT, UPT, URZ, URZ, URZ ;  /* 0x000000fffffff290 */ /* 0x000fe4000fffe0ff */
[----:B---3--:R-:W-:Y:S01]  /*5880*/  VOTEU.ANY UP1, P0 ;  /* 0x0000000000ff7886 */ /* 0x008fe20000020100 */
[----:B------:R-:W-:Y:S01]  /*5890*/  PLOP3.LUT P0, PT, PT, PT, UP1, 0x80, 0x8 ;  /* 0x000000000008781c */ /* 0x000fe20003f0f018 */
[----:B------:R-:W-:Y:S11]  /*58a0*/  UP2UR UR61, UPR, URZ, 0x2 ;  /* 0x00000002ff3d7883 */ /* 0x000ff60008000000 */
[----:B------:R-:W-:Y:S01]  /*58b0*/  @!UPT UIADD3 URZ, UPT, UPT, URZ, URZ, URZ ;  /* 0x000000fffffff290 */ /* 0x000fe2000fffe0ff */
        /* <DEDUP_REMOVED lines=13> */
[----:B------:R-:W2:Y:S01]  /*5990*/  LDCU UR12, c[0x0][0xb20] ;  /* 0x00016400ff0c77ac */ /* 0x000ea20008000800 */
[----:B------:R-:W-:Y:S02]  /*59a0*/  UIMAD.WIDE.U32 UR4, UR58, UR55, URZ ;  /* 0x000000373a0472a5 */ /* 0x000fe4000f8e00ff */
[----:B------:R-:W-:Y:S02]  /*59b0*/  UIMAD.WIDE.U32 UR6, UR59, UR52, URZ ;  /* 0x000000343b0672a5 */ /* 0x000fe4000f8e00ff */
[----:B------:R-:W-:Y:S02]  /*59c0*/  UISETP.NE.AND UP0, UPT, UR54, 0x1, UPT ;  /* 0x000000013600788c */ /* 0x000fe4000bf05270 */
[----:B------:R-:W-:Y:S02]  /*59d0*/  UIMAD.WIDE.U32 UR8, UR37, UR55, URZ ;  /* 0x00000037250872a5 */ /* 0x000fe4000f8e00ff */
[----:B------:R-:W-:Y:S02]  /*59e0*/  UIMAD.WIDE.U32 UR10, UR38, UR52, URZ ;  /* 0x00000034260a72a5 */ /* 0x000fe4000f8e00ff */
[----:B------:R-:W-:Y:S02]  /*59f0*/  UISETP.NE.AND UP1, UPT, UR43, 0x1, UPT ;  /* 0x000000012b00788c */ /* 0x000fe4000bf25270 */
[----:B------:R-:W-:Y:S01]  /*5a00*/  UISETP.NE.AND UP2, UPT, UR42, 0x1, UPT ;  /* 0x000000012a00788c */ /* 0x000fe2000bf45270 */
[----:B------:R-:W-:Y:S02]  /*5a10*/  UMOV UR4, UR5 ;  /* 0x0000000500047c82 */ /* 0x000fe40008000000 */
[----:B--2---:R-:W-:Y:S03]  /*5a20*/  USHF.R.U32.HI UR5, URZ, UR12, UR4 ;  /* 0x0000000cff057299 */ /* 0x004fe60008011604 */
[----:B------:R-:W-:Y:S02]  /*5a30*/  UMOV UR4, UR7 ;  /* 0x0000000700047c82 */ /* 0x000fe40008000000 */
[----:B------:R-:W-:Y:S02]  /*5a40*/  USHF.R.U32.HI UR7, URZ, UR53, UR4 ;  /* 0x00000035ff077299 */ /* 0x000fe40008011604 */
[----:B------:R-:W-:Y:S02]  /*5a50*/  USEL UR4, UR58, UR5, !UP0 ;  /* 0x000000053a047287 */ /* 0x000fe4000c000000 */
[----:B------:R-:W-:Y:S01]  /*5a60*/  USEL UR7, UR59, UR7, !UP1 ;  /* 0x000000073b077287 */ /* 0x000fe2000c800000 */
[----:B------:R-:W-:Y:S01]  /*5a70*/  UMOV UR5, UR9 ;  /* 0x0000000900057c82 */ /* 0x000fe20008000000 */
[----:B------:R-:W-:Y:S02]  /*5a80*/  UIMAD.WIDE.U32 UR8, UR4, UR40, URZ ;  /* 0x00000028040872a5 */ /* 0x000fe4000f8e00ff */
[----:B------:R-:W-:Y:S03]  /*5a90*/  USHF.R.U32.HI UR6, URZ, UR12, UR5 ;  /* 0x0000000cff067299 */ /* 0x000fe60008011605 */
[----:B------:R-:W-:Y:S01]  /*5aa0*/  UMOV UR5, UR11 ;  /* 0x0000000b00057c82 */ /* 0x000fe20008000000 */
[----:B------:R-:W-:Y:S02]  /*5ab0*/  UIMAD.WIDE.U32 UR10, UR7, UR40, URZ ;  /* 0x00000028070a72a5 */ /* 0x000fe4000f8e00ff */
[----:B------:R-:W-:Y:S02]  /*5ac0*/  USHF.R.U32.HI UR12, URZ, UR53, UR5 ;  /* 0x00000035ff0c7299 */ /* 0x000fe40008011605 */
[----:B------:R-:W-:Y:S01]  /*5ad0*/  USEL UR6, UR37, UR6, !UP0 ;  /* 0x0000000625067287 */ /* 0x000fe2000c000000 */
[----:B------:R-:W-:Y:S02]  /*5ae0*/  UMOV UR5, UR9 ;  /* 0x0000000900057c82 */ /* 0x000fe40008000000 */
[----:B------:R-:W-:Y:S01]  /*5af0*/  UMOV UR10, UR11 ;  /* 0x0000000b000a7c82 */ /* 0x000fe20008000000 */
[----:B------:R-:W-:Y:S02]  /*5b00*/  @UP2 USHF.R.U32.HI UR4, URZ, UR41, UR5 ;  /* 0x00000029ff042299 */ /* 0x000fe40008011605 */
[----:B------:R-:W-:Y:S02]  /*5b10*/  @UP2 USHF.R.U32.HI UR7, URZ, UR41, UR10 ;  /* 0x00000029ff072299 */ /* 0x000fe4000801160a */
[----:B------:R-:W-:Y:S02]  /*5b20*/  UIMAD UR4, UR42, UR4, URZ ;  /* 0x000000042a0472a4 */ /* 0x000fe4000f8e02ff */
[----:B------:R-:W-:Y:S02]  /*5b30*/  UIMAD.WIDE.U32 UR10, UR6, UR40, URZ ;  /* 0x00000028060a72a5 */ /* 0x000fe4000f8e00ff */
[----:B------:R-:W-:Y:S02]  /*5b40*/  USEL UR5, UR38, UR12, !UP1 ;  /* 0x0000000c26057287 */ /* 0x000fe4000c800000 */
[----:B------:R-:W-:Y:S02]  /*5b50*/  UIMAD UR8, UR42, UR7, URZ ;  /* 0x000000072a0872a4 */ /* 0x000fe4000f8e02ff */
[----:B------:R-:W-:Y:S03]  /*5b60*/  UISETP.GE.AND UP0, UPT, UR6, UR4, UPT ;  /* 0x000000040600728c */ /* 0x000fe6000bf06270 */
[----:B------:R-:W-:Y:S01]  /*5b70*/  UMOV UR4, UR11 ;  /* 0x0000000b00047c82 */ /* 0x000fe20008000000 */
[----:B------:R-:W-:Y:S02]  /*5b80*/  UISETP.GE.OR UP0, UPT, UR5, UR8, UP0 ;  /* 0x000000080500728c */ /* 0x000fe40008706670 */
[----:B------:R-:W-:Y:S02]  /*5b90*/  USHF.R.U32.HI UR4, URZ, UR41, UR4 ;  /* 0x00000029ff047299 */ /* 0x000fe40008011604 */
[----:B------:R-:W-:Y:S02]  /*5ba0*/  UIMAD.WIDE.U32 UR8, UR5, UR40, URZ ;  /* 0x00000028050872a5 */ /* 0x000fe4000f8e00ff */
[----:B------:R-:W-:Y:S02]  /*5bb0*/  USEL UR11, UR6, UR4, !UP2 ;  /* 0x00000004060b7287 */ /* 0x000fe4000d000000 */
[----:B------:R-:W-:Y:S02]  /*5bc0*/  UIADD3 UR8, UPT, UPT, -UR5, URZ, URZ ;  /* 0x000000ff05087290 */ /* 0x000fe4000fffe1ff */
[----:B------:R-:W-:Y:S01]  /*5bd0*/  UIADD3 UR10, UPT, UPT, -UR11, URZ, URZ ;  /* 0x000000ff0b0a7290 */ /* 0x000fe2000fffe1ff */
[----:B------:R-:W-:Y:S01]  /*5be0*/  @!UP0 UMOV UR4, UR9 ;  /* 0x0000000900048c82 */ /* 0x000fe20008000000 */
[----:B------:R-:W-:Y:S02]  /*5bf0*/  UIADD3 UR9, UPT, UPT, -UR6, URZ, URZ ;  /* 0x000000ff06097290 */ /* 0x000fe4000fffe1ff */
[----:B------:R-:W-:Y:S02]  /*5c00*/  @!UP0 USHF.R.U32.HI UR4, URZ, UR41, UR4 ;  /* 0x00000029ff048299 */ /* 0x000fe40008011604 */
[----:B------:R-:W-:Y:S02]  /*5c10*/  UIMAD UR10, UR42, UR10, UR6 ;  /* 0x0000000a2a0a72a4 */ /* 0x000fe4000f8e0206 */
[----:B------:R-:W-:Y:S04]  /*5c20*/  @!UP0 USEL UR4, UR5, UR4, !UP2 ;  /* 0x0000000405048287 */ /* 0x000fe8000d000000 */
[----:B------:R-:W-:Y:S02]  /*5c30*/  @!UP0 UIMAD UR10, UR7, UR10, UR4 ;  /* 0x0000000a070a82a4 */ /* 0x000fe4000f8e0204 */
[----:B------:R-:W-:Y:S02]  /*5c40*/  @!UP0 UIADD3 UR11, UPT, UPT, UR11, -UR4, URZ ;  /* 0x800000040b0b8290 */ /* 0x000fe4000fffe0ff */
[----:B------:R-:W-:Y:S02]  /*5c50*/  UIMAD UR7, UR43, UR8, UR38 ;  /* 0x000000082b0772a4 */ /* 0x000fe4000f8e0226 */
[----:B------:R-:W-:Y:S02]  /*5c60*/  @!UP0 UIMAD UR6, UR11, UR42, UR5 ;  /* 0x0000002a0b0682a4 */ /* 0x000fe4000f8e0205 */
[----:B------:R-:W-:Y:S01]  /*5c70*/  UIMAD UR4, UR54, UR9, UR37 ;  /* 0x00000009360472a4 */ /* 0x000fe2000f8e0225 */
[----:B------:R-:W-:Y:S02]  /*5c80*/  @!UP0 UMOV UR5, UR10 ;  /* 0x0000000a00058c82 */ /* 0x000fe40008000000 */
[----:B------:R-:W-:Y:S02]  /*5c90*/  UIMAD UR38, UR5, UR43, UR7 ;  /* 0x0000002b052672a4 */ /* 0x000fe4000f8e0207 */
[----:B------:R-:W-:Y:S11]  /*5ca0*/  UIMAD UR37, UR6, UR54, UR4 ;  /* 0x00000036062572a4 */ /* 0x000ff6000f8e0204 */
[----:B------:R-:W-:Y:S01]  /*5cb0*/  @!UPT UIADD3 URZ, UPT, UPT, URZ, URZ, URZ ;  /* 0x000000fffffff290 */ /* 0x000fe2000fffe0ff */
.L_x_96:
[----:B------:R-:W-:Y:S01]  /*5cc0*/  UISETP.NE.AND UP0, UPT, UR39, 0x1, UPT ;  /* 0x000000012700788c */ /* 0x000fe2000bf05270 */
[----:B------:R-:W-:Y:S01]  /*5cd0*/  LOP3.LUT P0, RZ, R57, 0x3f0, RZ, 0xc0, !PT ;  /* 0x000003f039ff7812 */ /* 0x000fe2000780c0ff */
[----:B------:R-:W-:Y:S01]  /*5ce0*/  USHF.L.U32 UR50, UR30, 0x6, URZ ;  /* 0x000000061e327899 */ /* 0x000fe200080006ff */
[----:B------:R-:W-:Y:S01]  /*5cf0*/  BSSY.RECONVERGENT B6, `(.L_x_97) ;  /* 0x0000034000067945 */ /* 0x000fe20003800200 */
[----:B------:R-:W-:Y:S01]  /*5d00*/  USHF.L.U32 UR49, UR31, 0x7, URZ ;  /* 0x000000071f317899 */ /* 0x000fe200080006ff */
[----:B------:R-:W-:Y:S06]  /*5d10*/  IADD3 R59, PT, PT, R59, 0x1, RZ ;  /* 0x000000013b3b7810 */ /* 0x000fec0007ffe0ff */
[----:B------:R-:W2:Y:S01]  /*5d20*/  @!UP0 LDCU.128 UR12, c[0x0][0xb10] ;  /* 0x00016200ff0c87ac */ /* 0x000ea20008000c00 */
[----:B------:R-:W3:Y:S01]  /*5d30*/  @!UP0 LDCU UR5, c[0x0][0xb0c] ;  /* 0x00016180ff0587ac */ /* 0x000ee20008000800 */
[----:B------:R-:W4:Y:S01]  /*5d40*/  @!UP0 LDCU UR10, c[0x0][0xb20] ;  /* 0x00016400ff0a87ac */ /* 0x000f220008000800 */
[----:B--2---:R-:W-:Y:S02]  /*5d50*/  UIMAD.WIDE.U32 UR8, UR38, UR12, URZ ;  /* 0x0000000c260872a5 */ /* 0x004fe4000f8e00ff */
[----:B------:R-:W-:Y:S02]  /*5d60*/  UIMAD.WIDE.U32 UR6, UR37, UR15, URZ ;  /* 0x0000000f250672a5 */ /* 0x000fe4000f8e00ff */
[----:B------:R-:W-:Y:S03]  /*5d70*/  @!UP0 UISETP.NE.AND UP1, UPT, UR14, 0x1, UPT ;  /* 0x000000010e00888c */ /* 0x000fe6000bf25270 */
[----:B------:R-:W-:Y:S01]  /*5d80*/  @!UP0 UMOV UR4, UR9 ;  /* 0x0000000900048c82 */ /* 0x000fe20008000000 */
[----:B---3--:R-:W-:Y:S02]  /*5d90*/  @!UP0 UISETP.NE.AND UP2, UPT, UR5, 0x1, UPT ;  /* 0x000000010500888c */ /* 0x008fe4000bf45270 */
[----:B------:R-:W-:Y:S01]  /*5da0*/  @!UP0 USHF.R.U32.HI UR4, URZ, UR13, UR4 ;  /* 0x0000000dff048299 */ /* 0x000fe20008011604 */
[----:B------:R-:W-:Y:S02]  /*5db0*/  @!UP0 UMOV UR6, UR7 ;  /* 0x0000000700068c82 */ /* 0x000fe40008000000 */
[----:B----4-:R-:W-:Y:S02]  /*5dc0*/  @!UP0 USHF.R.U32.HI UR6, URZ, UR10, UR6 ;  /* 0x0000000aff068299 */ /* 0x010fe40008011606 */
[----:B------:R-:W-:Y:S02]  /*5dd0*/  @!UP0 USEL UR7, UR38, UR4, !UP2 ;  /* 0x0000000426078287 */ /* 0x000fe4000d000000 */
[----:B------:R-:W-:Y:S04]  /*5de0*/  @!UP0 USEL UR6, UR37, UR6, !UP1 ;  /* 0x0000000625068287 */ /* 0x000fe8000c800000 */
[----:B------:R-:W-:Y:S02]  /*5df0*/  @!UP0 UIADD3 UR4, UPT, UPT, -UR7, UR6, URZ ;  /* 0x0000000607048290 */ /* 0x000fe4000fffe1ff */
[----:B------:R-:W-:Y:S02]  /*5e00*/  @!UP0 UIADD3 UR6, UPT, UPT, UR7, -UR6, URZ ;  /* 0x8000000607068290 */ /* 0x000fe4000fffe0ff */
[----:B------:R-:W-:Y:S02]  /*5e10*/  @!UP0 UIMAD UR38, UR4, UR5, UR38 ;  /* 0x00000005042682a4 */ /* 0x000fe4000f8e0226 */
[----:B------:R-:W-:Y:S01]  /*5e20*/  @!UP0 UIMAD UR37, UR6, UR14, UR37 ;  /* 0x0000000e062582a4 */ /* 0x000fe2000f8e0225 */
[----:B------:R-:W-:Y:S11]  /*5e30*/  @!P0 BRA `(.L_x_98) ;  /* 0x00000000007c8947 */ /* 0x000ff60003800000 */
[----:B------:R-:W2:Y:S01]  /*5e40*/  LDCU.64 UR8, c[0x4][0x80] ;  /* 0x01001000ff0877ac */ /* 0x000ea20008000a00 */
[----:B------:R-:W-:Y:S01]  /*5e50*/  MOV R2, 0x0 ;  /* 0x0000000000027802 */ /* 0x000fe20000000f00 */
[----:B------:R-:W-:Y:S02]  /*5e60*/  HFMA2 R12, -RZ, RZ, 0, 5.9604644775390625e-08 ;  /* 0x00000001ff0c7431 */ /* 0x000fe400000001ff */
[----:B------:R-:W-:Y:S01]  /*5e70*/  IMAD.MOV.U32 R8, RZ, RZ, 0x70 ;  /* 0x00000070ff087424 */ /* 0x000fe200078e00ff */
[----:B------:R3:W4:Y:S01]  /*5e80*/  LDC.64 R14, c[0x4][R2] ;  /* 0x01000000020e7b82 */ /* 0x0007220000000a00 */
[----:B------:R-:W1:Y:S01]  /*5e90*/  LDCU.64 UR6, c[0x4][0x88] ;  /* 0x01001100ff0677ac */ /* 0x000e620008000a00 */
[----:B------:R-:W-:Y:S01]  /*5ea0*/  IMAD.MOV.U32 R13, RZ, RZ, RZ ;  /* 0x000000ffff0d7224 */ /* 0x000fe200078e00ff */
[----:B------:R-:W1:Y:S01]  /*5eb0*/  LDCU.64 UR4, c[0x4][0x8] ;  /* 0x01000100ff0477ac */ /* 0x000e620008000a00 */
[----:B--2---:R-:W-:Y:S01]  /*5ec0*/  MOV R5, UR9 ;  /* 0x0000000900057c02 */ /* 0x004fe20008000f00 */
[----:B------:R-:W-:Y:S01]  /*5ed0*/  IMAD.U32 R4, RZ, RZ, UR8 ;  /* 0x00000008ff047e24 */ /* 0x000fe2000f8e00ff */
[----:B-1----:R-:W-:Y:S01]  /*5ee0*/  MOV R7, UR7 ;  /* 0x0000000700077c02 */ /* 0x002fe20008000f00 */
[----:B------:R-:W-:Y:S01]  /*5ef0*/  IMAD.U32 R6, RZ, RZ, UR6 ;  /* 0x00000006ff067e24 */ /* 0x000fe2000f8e00ff */
[----:B------:R-:W-:Y:S01]  /*5f00*/  MOV R11, UR5 ;  /* 0x00000005000b7c02 */ /* 0x000fe20008000f00 */
[----:B------:R-:W-:Y:S02]  /*5f10*/  IMAD.U32 R10, RZ, RZ, UR4 ;  /* 0x00000004ff0a7e24 */ /* 0x000fe4000f8e00ff */
[----:B------:R-:W-:Y:S07]  /*5f20*/  LEPC R20, `(.L_x_99) ;  /* 0x000000001014794e */ /* 0x000fee0000000000 */
[----:B---345:R-:W-:Y:S05]  /*5f30*/  CALL.ABS.NOINC R14 ;  /* 0x000000000e007343 */ /* 0x038fea0003c00000 */
.L_x_99:
[----:B------:R-:W1:Y:S01]  /*5f40*/  LDCU.64 UR8, c[0x4][0x80] ;  /* 0x01001000ff0877ac */ /* 0x000e620008000a00 */
[----:B------:R-:W2:Y:S01]  /*5f50*/  LDC.64 R2, c[0x4][R2] ;  /* 0x0100000002027b82 */ /* 0x000ea20000000a00 */
[----:B------:R-:W-:Y:S02]  /*5f60*/  HFMA2 R12, -RZ, RZ, 0, 5.9604644775390625e-08 ;  /* 0x00000001ff0c7431 */ /* 0x000fe400000001ff */
[----:B------:R-:W-:Y:S02]  /*5f70*/  IMAD.MOV.U32 R8, RZ, RZ, 0x70 ;  /* 0x00000070ff087424 */ /* 0x000fe400078e00ff */
[----:B------:R-:W-:Y:S01]  /*5f80*/  IMAD.MOV.U32 R13, RZ, RZ, RZ ;  /* 0x000000ffff0d7224 */ /* 0x000fe200078e00ff */
[----:B------:R-:W3:Y:S01]  /*5f90*/  LDCU.64 UR6, c[0x4][0x88] ;  /* 0x01001100ff0677ac */ /* 0x000ee20008000a00 */
[----:B------:R-:W4:Y:S01]  /*5fa0*/  LDCU.64 UR4, c[0x4][0x8] ;  /* 0x01000100ff0477ac */ /* 0x000f220008000a00 */
[----:B-1----:R-:W-:Y:S02]  /*5fb0*/  MOV R4, UR8 ;  /* 0x0000000800047c02 */ /* 0x002fe40008000f00 */
[----:B------:R-:W-:Y:S02]  /*5fc0*/  MOV R5, UR9 ;  /* 0x0000000900057c02 */ /* 0x000fe40008000f00 */
[----:B---3--:R-:W-:Y:S01]  /*5fd0*/  MOV R7, UR7 ;  /* 0x0000000700077c02 */ /* 0x008fe20008000f00 */
[----:B------:R-:W-:Y:S01]  /*5fe0*/  IMAD.U32 R6, RZ, RZ, UR6 ;  /* 0x00000006ff067e24 */ /* 0x000fe2000f8e00ff */
[----:B----4-:R-:W-:Y:S01]  /*5ff0*/  MOV R11, UR5 ;  /* 0x00000005000b7c02 */ /* 0x010fe20008000f00 */
[----:B------:R-:W-:Y:S02]  /*6000*/  IMAD.U32 R10, RZ, RZ, UR4 ;  /* 0x00000004ff0a7e24 */ /* 0x000fe4000f8e00ff */
[----:B------:R-:W-:Y:S07]  /*6010*/  LEPC R20, `(.L_x_98) ;  /* 0x000000001014794e */ /* 0x000fee0000000000 */
[----:B--2---:R-:W-:Y:S05]  /*6020*/  CALL.ABS.NOINC R2 ;  /* 0x0000000002007343 */ /* 0x004fea0003c00000 */
.L_x_98:
[----:B------:R-:W-:Y:S05]  /*6030*/  BSYNC.RECONVERGENT B6 ;  /* 0x0000000000067941 */ /* 0x000fea0003800200 */
.L_x_97:
[----:B------:R-:W-:Y:S01]  /*6040*/  R2UR UR4, R56 ;  /* 0x00000000380472ca */ /* 0x000fe200000e0000 */
[----:B------:R-:W-:Y:S01]  /*6050*/  UISETP.NE.U32.AND UP0, UPT, UR62, URZ, UPT ;  /* 0x000000ff3e00728c */ /* 0x000fe2000bf05070 */
[----:B------:R-:W-:Y:S02]  /*6060*/  ISETP.NE.U32.AND P4, PT, R50, RZ, PT ;  /* 0x000000ff3200720c */ /* 0x000fe40003f85070 */
[----:B------:R-:W-:Y:S01]  /*6070*/  ISETP.NE.U32.AND P2, PT, RZ, UR56, PT ;  /* 0x00000038ff007c0c */ /* 0x000fe2000bf45070 */
[----:B------:R-:W-:Y:S01]  /*6080*/  UISETP.NE.AND.EX UP1, UPT, UR63, URZ, UPT, UP0 ;  /* 0x000000ff3f00728c */ /* 0x000fe2000bf25300 */
[----:B------:R-:W-:Y:S01]  /*6090*/  ISETP.NE.AND.EX P4, PT, R51, RZ, PT, P4 ;  /* 0x000000ff3300720c */ /* 0x000fe20003f85340 */
[----:B------:R-:W-:Y:S01]  /*60a0*/  UPLOP3.LUT UP0, UPT, UPT, UPT, UPT, 0x40, 0x4 ;  /* 0x000000000004789c */ /* 0x000fe20003f0e870 */
[----:B------:R-:W-:Y:S05]  /*60b0*/  ISETP.NE.AND.EX P2, PT, RZ, UR57, PT, P2 ;  /* 0x00000039ff007c0c */ /* 0x000fea000bf45320 */
[----:B------:R-:W-:Y:S06]  /*60c0*/  UISETP.NE.AND UP2, UPT, UR4, URZ, UPT ;  /* 0x000000ff0400728c */ /* 0x000fec000bf45270 */
[----:B------:R-:W-:Y:S05]  /*60d0*/  PLOP3.LUT P1, PT, PT, PT, UP2, 0x80, 0x8 ;  /* 0x000000000008781c */ /* 0x000fea0003f2f028 */
[----:B------:R-:W-:Y:S06]  /*60e0*/  @UP2 UPLOP3.LUT UP0, UPT, UPT, UPT, UP1, 0x80, 0x8 ;  /* 0x000000000008289c */ /* 0x000fec0003f0f010 */
[----:B------:R-:W-:Y:S01]  /*60f0*/  PLOP3.LUT P0, PT, PT, PT, UP0, 0x80, 0x8 ;  /* 0x000000000008781c */ /* 0x000fe20003f0f008 */
[----:B------:R-:W-:Y:S01]  /*6100*/  @!UPT UIADD3 URZ, UPT, UPT, URZ, URZ, URZ ;  /* 0x000000fffffff290 */ /* 0x000fe2000fffe0ff */
[----:B------:R-:W-:Y:S11]  /*6110*/  BRA.U !UP1, `(.L_x_100) ;  /* 0x00000001093c7547 */ /* 0x000ff6000b800000 */
[----:B------:R-:W-:Y:S01]  /*6120*/  UISETP.NE.U32.AND UP0, UPT, UR56, URZ, UPT ;  /* 0x000000ff3800728c */ /* 0x000fe2000bf05070 */
[----:B-1----:R-:W-:Y:S01]  /*6130*/  HFMA2 R0, -RZ, RZ, 0, 5.9604644775390625e-08 ;  /* 0x00000001ff007431 */ /* 0x002fe200000001ff */
[----:B------:R-:W1:Y:S01]  /*6140*/  LDCU.64 UR8, c[0x0][0x358] ;  /* 0x00006b00ff0877ac */ /* 0x000e620008000a00 */
[----:B------:R-:W-:Y:S01]  /*6150*/  IMAD.MOV.U32 R52, RZ, RZ, 0x1 ;  /* 0x00000001ff347424 */ /* 0x000fe200078e00ff */
[----:B------:R-:W-:Y:S06]  /*6160*/  UISETP.NE.AND.EX UP0, UPT, UR57, URZ, UPT, UP0 ;  /* 0x000000ff3900728c */ /* 0x000fec000bf05300 */
        /* <DEDUP_REMOVED lines=9> */
[----:B--23--:R-:W-:Y:S02]  /*6200*/  @!P3 IMAD.U32 R27, RZ, RZ, UR4 ;  /* 0x00000004ff1bbe24 */ /* 0x00cfe4000f8e00ff */
.L_x_100:
[----:B------:R-:W-:Y:S05]  /*6210*/  @!P4 BRA `(.L_x_101) ;  /* 0x000000000024c947 */ /* 0x000fea0003800000 */
[----:B------:R-:W-:Y:S01]  /*6220*/  ISETP.NE.U32.AND P3, PT, R48, RZ, PT ;  /* 0x000000ff3000720c */ /* 0x000fe20003f65070 */
[----:B------:R-:W2:Y:S03]  /*6230*/  LDCU.64 UR4, c[0x0][0x358] ;  /* 0x00006b00ff0477ac */ /* 0x000ea60008000a00 */
[----:B------:R-:W-:Y:S11]  /*6240*/  ISETP.NE.AND.EX P3, PT, R49, RZ, PT, P3 ;  /* 0x000000ff3100720c */ /* 0x000ff60003f65330 */
[----:B------:R-:W-:Y:S02]  /*6250*/  @!UPT UIADD3 URZ, UPT, UPT, URZ, URZ, URZ ;  /* 0x000000fffffff290 */ /* 0x000fe4000fffe0ff */
[----:B------:R-:W3:Y:S01]  /*6260*/  @P3 LDC.64 R2, c[0x0][0x8a8] ;  /* 0x00022a00ff023b82 */ /* 0x000ee20000000a00 */
[----:B-1----:R-:W-:Y:S04]  /*6270*/  @P3 IMAD R0, R50, UR36, RZ ;  /* 0x0000002432003c24 */ /* 0x002fe8000f8e02ff */
[----:B---3--:R-:W-:Y:S05]  /*6280*/  @P3 IMAD.WIDE R2, R0, 0x4, R2 ;  /* 0x0000000400023825 */ /* 0x008fea00078e0202 */
[----:B--2--5:R2:W5:Y:S02]  /*6290*/  @P3 LDG.E R24, desc[UR4][R2.64] ;  /* 0x0000000402183981 */ /* 0x024564000c1e1900 */
[----:B--2---:R-:W3:Y:S02]  /*62a0*/  @!P3 LDC R24, c[0x0][0x8a0] ;  /* 0x00022800ff18bb82 */ /* 0x004ee40000000800 */
.L_x_101:
[----:B-----5:R-:W-:Y:S01]  /*62b0*/  FSETP.NEU.AND P3, PT, R27, RZ, PT ;  /* 0x000000ff1b00720b */ /* 0x020fe20003f6d000 */
[----:B------:R-:W-:Y:S01]  /*62c0*/  IMAD.SHL.U32 R75, R26, 0x4, RZ ;  /* 0x000000041a4b7824 */ /* 0x000fe200078e00ff */
[----:B------:R-:W-:Y:S01]  /*62d0*/  SEL R4, RZ, 0xffffffff, P2 ;  /* 0xffffffffff047807 */ /* 0x000fe20001000000 */
[----:B------:R-:W-:Y:S01]  /*62e0*/  BSSY B1, `(.L_x_102) ;  /* 0x0000044000017945 */ /* 0x000fe20003800000 */
[----:B------:R-:W-:Y:S01]  /*62f0*/  @P1 LOP3.LUT P2, RZ, R52, 0xff, RZ, 0xc0, !PT ;  /* 0x000000ff34ff1812 */ /* 0x000fe2000784c0ff */
[----:B------:R-:W-:Y:S01]  /*6300*/  VIADD R69, R75, UR44 ;  /* 0x0000002c4b457c36 */ /* 0x000fe20008000000 */
[----:B-1----:R-:W-:Y:S01]  /*6310*/  @P1 SEL R0, RZ, 0xffffffff, P3 ;  /* 0xffffffffff001807 */ /* 0x002fe20001800000 */
[----:B------:R-:W-:Y:S01]  /*6320*/  IMAD.MOV.U32 R76, RZ, RZ, 0x1 ;  /* 0x00000001ff4c7424 */ /* 0x000fe200078e00ff */
[----:B------:R-:W-:Y:S01]  /*6330*/  LOP3.LUT R62, R62, 0x1, RZ, 0x3c, !PT ;  /* 0x000000013e3e7812 */ /* 0x000fe200078e3cff */
[----:B------:R-:W-:Y:S01]  /*6340*/  IMAD.MOV.U32 R74, RZ, RZ, RZ ;  /* 0x000000ffff4a7224 */ /* 0x000fe200078e00ff */
[----:B------:R-:W-:Y:S02]  /*6350*/  @P0 SEL R0, R4, R0, !P2 ;  /* 0x0000000004000207 */ /* 0x000fe40005000000 */
[----:B------:R-:W-:Y:S02]  /*6360*/  CS2R R46, SRZ ;  /* 0x00000000002e7805 */ /* 0x000fe4000001ff00 */
[----:B------:R-:W-:Y:S02]  /*6370*/  LEA R71, R22, UR44, 0x3 ;  /* 0x0000002c16477c11 */ /* 0x000fe4000f8e18ff */
[----:B------:R-:W-:Y:S02]  /*6380*/  CS2R R44, SRZ ;  /* 0x00000000002c7805 */ /* 0x000fe4000001ff00 */
[----:B------:R-:W-:Y:S02]  /*6390*/  @P1 LOP3.LUT R0, R0, 0x1, RZ, 0xc0, !PT ;  /* 0x0000000100001812 */ /* 0x000fe400078ec0ff */
[----:B------:R-:W-:Y:S02]  /*63a0*/  CS2R R42, SRZ ;  /* 0x00000000002a7805 */ /* 0x000fe4000001ff00 */
[----:B------:R-:W-:Y:S02]  /*63b0*/  SHF.L.U32 R2, R61, 0x1f, RZ ;  /* 0x0000001f3d027819 */ /* 0x000fe400000006ff */
[----:B------:R-:W-:Y:S02]  /*63c0*/  CS2R R40, SRZ ;  /* 0x0000000000287805 */ /* 0x000fe4000001ff00 */
[----:B------:R-:W-:Y:S02]  /*63d0*/  ISETP.NE.U32.OR P6, PT, R0, 0x1, !P1 ;  /* 0x000000010000780c */ /* 0x000fe40004fc5470 */
[----:B------:R-:W-:Y:S02]  /*63e0*/  CS2R R38, SRZ ;  /* 0x0000000000267805 */ /* 0x000fe4000001ff00 */
[----:B------:R-:W-:Y:S02]  /*63f0*/  PLOP3.LUT P2, PT, PT, PT, UP1, 0x80, 0x8 ;  /* 0x000000000008781c */ /* 0x000fe40003f4f018 */
[----:B------:R-:W-:Y:S02]  /*6400*/  CS2R R36, SRZ ;  /* 0x0000000000247805 */ /* 0x000fe4000001ff00 */
[----:B------:R-:W-:Y:S02]  /*6410*/  LEA.HI R25, R22, R22, RZ, 0x1 ;  /* 0x0000001616197211 */ /* 0x000fe400078f08ff */
[----:B------:R-:W-:Y:S02]  /*6420*/  CS2R R34, SRZ ;  /* 0x0000000000227805 */ /* 0x000fe4000001ff00 */
[----:B------:R-:W-:Y:S02]  /*6430*/  LOP3.LUT P4, R58, R52, 0xff, RZ, 0xc0, !PT ;  /* 0x000000ff343a7812 */ /* 0x000fe4000788c0ff */
[----:B------:R-:W-:Y:S02]  /*6440*/  CS2R R32, SRZ ;  /* 0x0000000000207805 */ /* 0x000fe4000001ff00 */
[----:B------:R-:W-:Y:S01]  /*6450*/  SEL R3, RZ, 0xffffffff, P3 ;  /* 0xffffffffff037807 */ /* 0x000fe20001800000 */
[----:B------:R-:W-:Y:S01]  /*6460*/  VIADD R68, R69, 0x400 ;  /* 0x0000040045447836 */ /* 0x000fe20000000000 */
[----:B------:R-:W-:Y:S01]  /*6470*/  P2R R66, PR, RZ, 0x40 ;  /* 0x00000040ff427803 */ /* 0x000fe20000000000 */
[----:B------:R-:W-:Y:S01]  /*6480*/  IMAD.IADD R67, R63, 0x1, R69 ;  /* 0x000000013f437824 */ /* 0x000fe200078e0245 */
[----:B------:R-:W-:Y:S02]  /*6490*/  @P6 SHF.L.U32 R0, R62, 0x1f, RZ ;  /* 0x0000001f3e006819 */ /* 0x000fe400000006ff */
[----:B------:R-:W-:Y:S02]  /*64a0*/  @P2 SEL R3, R4, R3, !P4 ;  /* 0x0000000304032207 */ /* 0x000fe40006000000 */
[----:B------:R1:W2:Y:S02]  /*64b0*/  @P6 SYNCS.PHASECHK.TRANS64.TRYWAIT P1, [UR44+0x80], R0 ;  /* 0x00008000ff0065a7 */ /* 0x0002a4000802112c */
[----:B------:R-:W-:Y:S04]  /*64c0*/  LOP3.LUT R3, R3, 0x1, RZ, 0xc0, !PT ;  /* 0x0000000103037812 */ /* 0x000fe800078ec0ff */
[----:B------:R-:W-:Y:S04]  /*64d0*/  ISETP.NE.U32.AND P5, PT, R3, 0x1, PT ;  /* 0x000000010300780c */ /* 0x000fe80003fa5070 */
[----:B------:R-:W-:Y:S01]  /*64e0*/  P2R R77, PR, RZ, 0x20 ;  /* 0x00000020ff4d7803 */ /* 0x000fe20000000000 */
[----:B------:R4:W3:Y:S01]  /*64f0*/  SYNCS.PHASECHK.TRANS64.TRYWAIT P0, [R71+URZ+0xf0], R2 ;  /* 0x0000f002470075a7 */ /* 0x0008e200080011ff */
[C---:B-1----:R-:W-:Y:S01]  /*6500*/  IMAD.SHL.U32 R0, R25.reuse, 0x40, RZ ;  /* 0x0000004019007824 */ /* 0x042fe200078e00ff */
[----:B------:R-:W-:Y:S04]  /*6510*/  LOP3.LUT R25, R25, 0xffe, RZ, 0xc0, !PT ;  /* 0x00000ffe19197812 */ /* 0x000fe800078ec0ff */
[----:B------:R-:W-:Y:S01]  /*6520*/  LOP3.LUT R0, R0, 0xffffff80, RZ, 0xc0, !PT ;  /* 0xffffff8000007812 */ /* 0x000fe200078ec0ff */
[----:B------:R-:W-:Y:S04]  /*6530*/  IMAD.IADD R25, R22, 0x1, -R25 ;  /* 0x0000000116197824 */ /* 0x000fe800078e0a19 */
[----:B------:R-:W-:Y:S04]  /*6540*/  IMAD.IADD R0, R23, 0x1, R0 ;  /* 0x0000000117007824 */ /* 0x000fe800078e0200 */
[----:B------:R-:W-:Y:S01]  /*6550*/  IMAD R25, R25, 0x100000, R0 ;  /* 0x0010000019197824 */ /* 0x000fe200078e0200 */
[----:B--2---:R-:W-:Y:S01]  /*6560*/  @P6 SEL R76, RZ, 0x1, !P1 ;  /* 0x00000001ff4c6807 */ /* 0x004fe20004800000 */
[----:B----4-:R-:W-:Y:S06]  /*6570*/  @!P6 BRA `(.L_x_103) ;  /* 0x000000000068e947 */ /* 0x010fec0003800000 */
[----:B------:R-:W-:Y:S01]  /*6580*/  @P5 IMAD R5, R64, 0x4, R68 ;  /* 0x0000000440055824 */ /* 0x000fe200078e0244 */
[----:B------:R-:W-:Y:S01]  /*6590*/  ISETP.NE.AND P1, PT, R76, RZ, PT ;  /* 0x000000ff4c00720c */ /* 0x000fe20003f25270 */
[----:B------:R-:W-:Y:S01]  /*65a0*/  @P5 IMAD R4, R64, 0x4, R69 ;  /* 0x0000000440045824 */ /* 0x000fe200078e0245 */
[----:B------:R-:W-:Y:S01]  /*65b0*/  BSSY B0, `(.L_x_104) ;  /* 0x000000e000007945 */ /* 0x000fe20003800000 */
[----:B------:R-:W-:Y:S01]  /*65c0*/  IMAD.MOV.U32 R46, RZ, RZ, RZ ;  /* 0x000000ffff2e7224 */ /* 0x000fe200078e00ff */
[----:B------:R-:W-:Y:S01]  /*65d0*/  CS2R R42, SRZ ;  /* 0x00000000002a7805 */ /* 0x000fe2000001ff00 */
[----:B------:R-:W-:Y:S01]  /*65e0*/  @P5 IMAD.IADD R5, R63, 0x1, R5 ;  /* 0x000000013f055824 */ /* 0x000fe200078e0205 */
[----:B------:R-:W-:Y:S02]  /*65f0*/  CS2R R40, SRZ ;  /* 0x0000000000287805 */ /* 0x000fe4000001ff00 */
[----:B------:R-:W-:Y:S02]  /*6600*/  CS2R R44, SRZ ;  /* 0x00000000002c7805 */ /* 0x000fe4000001ff00 */
[----:B------:R-:W-:Y:S02]  /*6610*/  CS2R R34, SRZ ;  /* 0x0000000000227805 */ /* 0x000fe4000001ff00 */
[----:B------:R-:W-:Y:S02]  /*6620*/  CS2R R32, SRZ ;  /* 0x0000000000207805 */ /* 0x000fe4000001ff00 */
[----:B------:R-:W-:Y:S02]  /*6630*/  CS2R R38, SRZ ;  /* 0x0000000000267805 */ /* 0x000fe4000001ff00 */
[----:B------:R-:W-:Y:S01]  /*6640*/  CS2R R36, SRZ ;  /* 0x0000000000247805 */ /* 0x000fe2000001ff00 */
[----:B------:R-:W-:Y:S06]  /*6650*/  @P1 BRA `(.L_x_105) ;  /* 0x00000000000c1947 */ /* 0x000fec0003800000 */
[----:B------:R-:W-:Y:S04]  /*6660*/  SHF.L.U32 R3, R62, 0x1f, RZ ;  /* 0x0000001f3e037819 */ /* 0x000fe800000006ff */
[----:B------:R-:W1:Y:S02]  /*6670*/  SYNCS.PHASECHK.TRANS64.TRYWAIT P1, [UR44+0x80], R3 ;  /* 0x00008003ff0075a7 */ /* 0x000e64000802112c */
[----:B-1----:R-:W-:Y:S05]  /*6680*/  @!P1 BRA `(.L_x_106) ;  /* 0x0000002800fc9947 */ /* 0x002fea0003800000 */
.L_x_105:
[----:B------:R-:W-:Y:S05]  /*6690*/  BSYNC B0 ;  /* 0x0000000000007941 */ /* 0x000fea0003800000 */
.L_x_104:
[----:B------:R-:W-:Y:S01]  /*66a0*/  ISETP.NE.AND P1, PT, R77, RZ, PT ;  /* 0x000000ff4d00720c */ /* 0x000fe20003f25270 */
[----:B------:R-:W-:Y:S11]  /*66b0*/  HFMA2 R74, -RZ, RZ, 0, 5.9604644775390625e-08 ;  /* 0x00000001ff4a7431 */ /* 0x000ff600000001ff */
[----:B------:R-:W-:Y:S01]  /*66c0*/  @!UPT UIADD3 URZ, UPT, UPT, URZ, URZ, URZ ;  /* 0x000000fffffff290 */ /* 0x000fe2000fffe0ff */
[----:B------:R-:W-:Y:S05]  /*66d0*/  @P1 WARPSYNC.ALL ;  /* 0x0000000000001948 */ /* 0x000fea0003800000 */
[----:B------:R2:W4:Y:S04]  /*66e0*/  @P1 LDSM.16.M88.4 R40, [R4+0x400] ;  /* 0x000400000428183b */ /* 0x0005280000000200 */
[----:B------:R2:W1:Y:S04]  /*66f0*/  @P1 LDSM.16.M88.4 R44, [R5] ;  /* 0x00000000052c183b */ /* 0x0004680000000200 */
[----:B------:R2:W1:Y:S04]  /*6700*/  @P1 LDSM.16.M88.4 R32, [R75+UR44+0x400] ;  /* 0x0004002c4b20183b */ /* 0x0004680008000200 */
[----:B------:R2:W1:Y:S02]  /*6710*/  @P1 LDSM.16.M88.4 R36, [R67+0x400] ;  /* 0x000400004324183b */ /* 0x0004640000000200 */
.L_x_103:
[----:B------:R-:W-:Y:S05]  /*6720*/  BSYNC B1 ;  /* 0x0000000000017941 */ /* 0x000fea0003800000 */
.L_x_102:
[----:B-1----:R-:W-:Y:S04]  /*6730*/  SHF.R.U32.HI R0, RZ, 0x15, R25 ;  /* 0x00000015ff007819 */ /* 0x002fe80000011619 */
[----:B------:R-:W-:Y:S01]  /*6740*/  LOP3.LUT P1, RZ, R0, 0x3, R53, 0x48, !PT ;  /* 0x0000000300ff7812 */ /* 0x000fe20007824835 */
[----:B------:R-:W-:Y:S01]  /*6750*/  @!UPT UIADD3 URZ, UPT, UPT, URZ, URZ, URZ ;  /* 0x000000fffffff290 */ /* 0x000fe2000fffe0ff */
[----:B---3--:R-:W-:Y:S11]  /*6760*/  @P0 BRA `(.L_x_107) ;  /* 0x0000000000080947 */ /* 0x008ff60003800000 */
[----:B------:R-:W1:Y:S02]  /*6770*/  SYNCS.PHASECHK.TRANS64.TRYWAIT P0, [R71+URZ+0xf0], R2 ;  /* 0x0000f002470075a7 */ /* 0x000e6400080011ff */
[----:B-1----:R-:W-:Y:S05]  /*6780*/  @!P0 BRA `(.L_x_108) ;  /* 0x0000002800d48947 */ /* 0x002fea0003800000 */
.L_x_107:
[----:B------:R-:W-:Y:S05]  /*6790*/  @!P1 BRA `(.L_x_109) ;  /* 0x0000000000409947 */ /* 0x000fea0003800000 */
[----:B------:R-:W2:Y:S01]  /*67a0*/  LDCU.64 UR8, c[0x4][0x70] ;  /* 0x01000e00ff0877ac */ /* 0x000ea20008000a00 */
[----:B------:R-:W-:Y:S01]  /*67b0*/  MOV R3, 0x0 ;  /* 0x0000000000037802 */ /* 0x000fe20000000f00 */
[----:B------:R-:W-:Y:S02]  /*67c0*/  HFMA2 R12, -RZ, RZ, 0, 5.9604644775390625e-08 ;  /* 0x00000001ff0c7431 */ /* 0x000fe400000001ff */
[----:B------:R-:W-:Y:S02]  /*67d0*/  IMAD.MOV.U32 R8, RZ, RZ, 0x192 ;  /* 0x00000192ff087424 */ /* 0x000fe400078e00ff */
[----:B------:R-:W-:Y:S01]  /*67e0*/  IMAD.MOV.U32 R13, RZ, RZ, RZ ;  /* 0x000000ffff0d7224 */ /* 0x000fe200078e00ff */
[----:B------:R-:W3:Y:S01]  /*67f0*/  LDCU.64 UR6, c[0x4][0x78] ;  /* 0x01000f00ff0677ac */ /* 0x000ee20008000a00 */
[----:B-1----:R-:W1:Y:S01]  /*6800*/  LDC.64 R2, c[0x4][R3] ;  /* 0x0100000003027b82 */ /* 0x002e620000000a00 */
[----:B------:R-:W5:Y:S01]  /*6810*/  LDCU.64 UR4, c[0x4][0x10] ;  /* 0x01000200ff0477ac */ /* 0x000f620008000a00 */
[----:B--2---:R-:W-:Y:S01]  /*6820*/  MOV R5, UR9 ;  /* 0x0000000900057c02 */ /* 0x004fe20008000f00 */
[----:B------:R-:W-:Y:S01]  /*6830*/  IMAD.U32 R4, RZ, RZ, UR8 ;  /* 0x00000008ff047e24 */ /* 0x000fe2000f8e00ff */
[----:B---3--:R-:W-:Y:S01]  /*6840*/  MOV R7, UR7 ;  /* 0x0000000700077c02 */ /* 0x008fe20008000f00 */
[----:B------:R-:W-:Y:S01]  /*6850*/  IMAD.U32 R6, RZ, RZ, UR6 ;  /* 0x00000006ff067e24 */ /* 0x000fe2000f8e00ff */
[----:B-----5:R-:W-:Y:S01]  /*6860*/  MOV R11, UR5 ;  /* 0x00000005000b7c02 */ /* 0x020fe20008000f00 */
[----:B------:R-:W-:Y:S02]  /*6870*/  IMAD.U32 R10, RZ, RZ, UR4 ;  /* 0x00000004ff0a7e24 */ /* 0x000fe4000f8e00ff */
[----:B------:R-:W-:Y:S07]  /*6880*/  LEPC R20, `(.L_x_109) ;  /* 0x000000001014794e */ /* 0x000fee0000000000 */
[----:B-1--4-:R-:W-:Y:S05]  /*6890*/  CALL.ABS.NOINC R2 ;  /* 0x0000000002007343 */ /* 0x012fea0003c00000 */
.L_x_109:
[----:B------:R-:W-:Y:S05]  /*68a0*/  WARPSYNC.ALL ;  /* 0x0000000000007948 */ /* 0x000fea0003800000 */
[----:B------:R-:W-:Y:S01]  /*68b0*/  R2UR UR4, R25 ;  /* 0x00000000190472ca */ /* 0x000fe200000e0000 */
[----:B------:R-:W-:Y:S01]  /*68c0*/  BSSY.RECONVERGENT B0, `(.L_x_110) ;  /* 0x000003c000007945 */ /* 0x000fe20003800200 */
[----:B------:R-:W-:Y:S02]  /*68d0*/  SHF.L.U32 R73, R64, 0x2, RZ ;  /* 0x0000000240497819 */ /* 0x000fe400000006ff */
[----:B------:R-:W-:Y:S02]  /*68e0*/  ISETP.NE.AND P0, PT, R65, RZ, PT ;  /* 0x000000ff4100720c */ /* 0x000fe40003f05270 */
[----:B------:R-:W-:Y:S04]  /*68f0*/  IADD3 R68, PT, PT, R68, R73, RZ ;  /* 0x0000004944447210 */ /* 0x000fe80007ffe0ff */
[----:B------:R-:W-:Y:S03]  /*6900*/  IADD3 R70, PT, PT, R63, R68, RZ ;  /* 0x000000443f467210 */ /* 0x000fe60007ffe0ff */
[----:B--2---:R-:W2:Y:S02]  /*6910*/  LDTM.16dp128bit.x8 R4, tmem[UR4] ;  /* 0x00000004000479ee */ /* 0x004ea40008180000 */
[C---:B--2---:R-:W-:Y:S01]  /*6920*/  FMUL R0, R24.reuse, R4 ;  /* 0x0000000418007220 */ /* 0x044fe20000400000 */
[C---:B-1----:R-:W-:Y:S01]  /*6930*/  FMUL R2, R24.reuse, R5 ;  /* 0x0000000518027220 */ /* 0x042fe20000400000 */
[C---:B------:R-:W-:Y:S01]  /*6940*/  FMUL R3, R24.reuse, R6 ;  /* 0x0000000618037220 */ /* 0x040fe20000400000 */
[C---:B------:R-:W-:Y:S01]  /*6950*/  FMUL R7, R24.reuse, R7 ;  /* 0x0000000718077220 */ /* 0x040fe20000400000 */
[C---:B------:R-:W-:Y:S01]  /*6960*/  FFMA R28, R27.reuse, R32, R0 ;  /* 0x000000201b1c7223 */ /* 0x040fe20000000000 */
        /* <DEDUP_REMOVED lines=10> */
[----:B------:R1:W-:Y:S01]  /*6a10*/  STSM.16.M88.4 [R69+0x400], R28 ;  /* 0x0004001c45007844 */ /* 0x0003e20000000200 */
[C---:B------:R-:W-:Y:S01]  /*6a20*/  FMUL R9, R24.reuse, R13 ;  /* 0x0000000d18097220 */ /* 0x040fe20000400000 */
[C---:B------:R-:W-:Y:S01]  /*6a30*/  FFMA R6, R27.reuse, R38, R6 ;  /* 0x000000261b067223 */ /* 0x040fe20000000006 */
[C---:B------:R-:W-:Y:S01]  /*6a40*/  FMUL R10, R24.reuse, R14 ;  /* 0x0000000e180a7220 */ /* 0x040fe20000400000 */
[C---:B------:R-:W-:Y:S01]  /*6a50*/  FFMA R7, R27.reuse, R39, R11 ;  /* 0x000000271b077223 */ /* 0x040fe2000000000b */
[C---:B------:R-:W-:Y:S01]  /*6a60*/  FMUL R15, R24.reuse, R15 ;  /* 0x0000000f180f7220 */ /* 0x040fe20000400000 */
[C---:B----4-:R-:W-:Y:S01]  /*6a70*/  FFMA R8, R27.reuse, R40, R8 ;  /* 0x000000281b087223 */ /* 0x050fe20000000008 */
[C---:B------:R-:W-:Y:S01]  /*6a80*/  FMUL R12, R24.reuse, R16 ;  /* 0x00000010180c7220 */ /* 0x040fe20000400000 */
[C---:B------:R-:W-:Y:S01]  /*6a90*/  FFMA R9, R27.reuse, R41, R9 ;  /* 0x000000291b097223 */ /* 0x040fe20000000009 */
[----:B------:R1:W-:Y:S01]  /*6aa0*/  STSM.16.M88.4 [R67+0x400], R4 ;  /* 0x0004000443007844 */ /* 0x0003e20000000200 */
[C---:B------:R-:W-:Y:S01]  /*6ab0*/  FMUL R13, R24.reuse, R17 ;  /* 0x00000011180d7220 */ /* 0x040fe20000400000 */
[C---:B------:R-:W-:Y:S01]  /*6ac0*/  FFMA R10, R27.reuse, R42, R10 ;  /* 0x0000002a1b0a7223 */ /* 0x040fe2000000000a */
[C---:B------:R-:W-:Y:S01]  /*6ad0*/  FMUL R14, R24.reuse, R18 ;  /* 0x00000012180e7220 */ /* 0x040fe20000400000 */
[C---:B------:R-:W-:Y:S01]  /*6ae0*/  FFMA R11, R27.reuse, R43, R15 ;  /* 0x0000002b1b0b7223 */ /* 0x040fe2000000000f */
[----:B------:R-:W-:Y:S01]  /*6af0*/  FMUL R19, R24, R19 ;  /* 0x0000001318137220 */ /* 0x000fe20000400000 */
[C---:B------:R-:W-:Y:S01]  /*6b00*/  FFMA R12, R27.reuse, R44, R12 ;  /* 0x0000002c1b0c7223 */ /* 0x040fe2000000000c */
[C---:B------:R-:W-:Y:S01]  /*6b10*/  FFMA R13, R27.reuse, R45, R13 ;  /* 0x0000002d1b0d7223 */ /* 0x040fe2000000000d */
[C---:B------:R-:W-:Y:S01]  /*6b20*/  FFMA R14, R27.reuse, R46, R14 ;  /* 0x0000002e1b0e7223 */ /* 0x040fe2000000000e */
[----:B------:R1:W-:Y:S01]  /*6b30*/  STSM.16.M88.4 [R68], R8 ;  /* 0x0000000844007844 */ /* 0x0003e20000000200 */
[----:B------:R-:W-:Y:S05]  /*6b40*/  FFMA R15, R27, R47, R19 ;  /* 0x0000002f1b0f7223 */ /* 0x000fea0000000013 */
[----:B------:R1:W-:Y:S01]  /*6b50*/  STSM.16.M88.4 [R70], R12 ;  /* 0x0000000c46007844 */ /* 0x0003e20000000200 */
[----:B------:R-:W-:Y:S01]  /*6b60*/  @!PT LDS RZ, [RZ] ;  /* 0x00000000fffff984 */ /* 0x000fe20000000800 */
[----:B------:R-:W-:Y:S01]  /*6b70*/  @!PT LDS RZ, [RZ] ;  /* 0x00000000fffff984 */ /* 0x000fe20000000800 */
[----:B------:R-:W-:Y:S01]  /*6b80*/  @!PT LDS RZ, [RZ] ;  /* 0x00000000fffff984 */ /* 0x000fe20000000800 */
[----:B------:R-:W-:Y:S01]  /*6b90*/  @!PT LDS RZ, [RZ] ;  /* 0x00000000fffff984 */ /* 0x000fe20000000800 */
[----:B------:R2:W-:Y:S06]  /*6ba0*/  MEMBAR.ALL.CTA ;  /* 0x0000000000007992 */ /* 0x0005ec0000008000 */
[----:B--2---:R-:W2:Y:S02]  /*6bb0*/  FENCE.VIEW.ASYNC.S ;  /* 0x00000000000073c6 */ /* 0x004ea40000000000 */
[----:B--2---:R-:W-:Y:S06]  /*6bc0*/  BAR.SYNC.DEFER_BLOCKING 0x1, 0x80 ;  /* 0x0042000000007b1d */ /* 0x004fec0000010000 */
[----:B------:R-:W-:Y:S05]  /*6bd0*/  @P0 BRA `(.L_x_111) ;  /* 0x0000000000280947 */ /* 0x000fea0003800000 */
[----:B------:R-:W2:Y:S01]  /*6be0*/  LDCU.64 UR6, c[0x0][0x348] ;  /* 0x00006900ff0677ac */ /* 0x000ea20008000a00 */
[----:B------:R-:W-:Y:S01]  /*6bf0*/  UIADD3 UR4, UPT, UPT, UR44, 0x400, URZ ;  /* 0x000004002c047890 */ /* 0x000fe2000fffe0ff */
[----:B------:R-:W-:Y:S05]  /*6c00*/  UMOV UR51, UR36 ;  /* 0x0000002400337c82 */ /* 0x000fea0008000000 */
[----:B------:R-:W-:Y:S04]  /*6c10*/  MOV R57, UR4 ;  /* 0x0000000400397c02 */ /* 0x000fe80008000f00 */
[----:B------:R-:W-:Y:S01]  /*6c20*/  R2UR UR48, R57 ;  /* 0x00000000393072ca */ /* 0x000fe200000e0000 */
[----:B--2---:R-:W-:Y:S04]  /*6c30*/  UIADD3 UR4, UP0, UPT, UR6, 0x680, URZ ;  /* 0x0000068006047890 */ /* 0x004fe8000ff1e0ff */
[----:B------:R-:W-:Y:S09]  /*6c40*/  UIADD3.X UR5, UPT, UPT, URZ, UR7, URZ, UP0, !UPT ;  /* 0x00000007ff057290 */ /* 0x000ff200087fe4ff */
[----:B------:R2:W-:Y:S01]  /*6c50*/  UTMASTG.3D [UR48], [UR4] ;  /* 0x00000030040073b5 */ /* 0x0005e20008010000 */
[----:B------:R0:W-:Y:S01]  /*6c60*/  UTMACMDFLUSH ;  /* 0x00000000000079b7 */ /* 0x0001e20000000000 */
[----:B--2---:R-:W-:Y:S04]  /*6c70*/  DEPBAR.LE SB0, 0x1 ;  /* 0x000080400000791a */ /* 0x004fe80000000000 */
.L_x_111:
[----:B------:R-:W-:Y:S05]  /*6c80*/  BSYNC.RECONVERGENT B0 ;  /* 0x0000000000007941 */ /* 0x000fea0003800200 */
.L_x_110:
[----:B------:R-:W-:Y:S01]  /*6c90*/  BAR.SYNC.DEFER_BLOCKING 0x1, 0x80 ;  /* 0x0042000000007b1d */ /* 0x000fe20000010000 */
[----:B------:R-:W-:Y:S01]  /*6ca0*/  ISETP.NE.AND P1, PT, R66, RZ, PT ;  /* 0x000000ff4200720c */ /* 0x000fe20003f25270 */
[----:B------:R-:W-:Y:S01]  /*6cb0*/  UISETP.NE.AND UP0, UPT, UR47, URZ, UPT ;  /* 0x000000ff2f00728c */ /* 0x000fe2000bf05270 */
[----:B------:R-:W-:Y:S11]  /*6cc0*/  LEA R2, R74, UR44, 0x3 ;  /* 0x0000002c4a027c11 */ /* 0x000ff6000f8e18ff */
[----:B-1----:R-:W-:Y:S01]  /*6cd0*/  @P1 SHF.L.U32 R4, R62, 0x1f, RZ ;  /* 0x0000001f3e041819 */ /* 0x002fe200000006ff */
[----:B------:R-:W-:Y:S06]  /*6ce0*/  BRA.U !UP0, `(.L_x_112) ;  /* 0x0000000108247547 */ /* 0x000fec000b800000 */
[----:B------:R-:W1:Y:S01]  /*6cf0*/  S2R R0, SR_CgaCtaId ;  /* 0x0000000000007919 */ /* 0x000e620000008800 */
[----:B------:R-:W-:Y:S01]  /*6d00*/  IMAD.U32 R3, RZ, RZ, UR46 ;  /* 0x0000002eff037e24 */ /* 0x000fe2000f8e00ff */
[----:B------:R-:W-:Y:S04]  /*6d10*/  UIADD3 UR4, UPT, UPT, UR46, 0x1, URZ ;  /* 0x000000012e047890 */ /* 0x000fe8000fffe0ff */
[----:B------:R-:W-:Y:S01]  /*6d20*/  @P1 LEA R3, R3, UR44, 0x3 ;  /* 0x0000002c03031c11 */ /* 0x000fe2000f8e18ff */
[----:B------:R-:W-:Y:S04]  /*6d30*/  UISETP.NE.AND UP0, UPT, UR4, 0x4, UPT ;  /* 0x000000040400788c */ /* 0x000fe8000bf05270 */
[----:B------:R-:W-:Y:S01]  /*6d40*/  @P1 VIADD R3, R3, 0xa0 ;  /* 0x000000a003031836 */ /* 0x000fe20000000000 */
[----:B------:R-:W-:Y:S04]  /*6d50*/  USEL UR46, UR4, URZ, UP0 ;  /* 0x000000ff042e7287 */ /* 0x000fe80008000000 */
[----:B-1----:R-:W-:Y:S04]  /*6d60*/  @P1 PRMT R0, R0, 0x654, R3 ;  /* 0x0000065400001816 */ /* 0x002fe80000000003 */
[----:B------:R1:W-:Y:S04]  /*6d70*/  @P1 SYNCS.ARRIVE.TRANS64.RED.A1T0 RZ, [R0+URZ], RZ ;  /* 0x000000ff00ff19a7 */ /* 0x0003e800081004ff */
.L_x_112:
[----:B------:R-:W2:Y:S01]  /*6d80*/  @P1 SYNCS.PHASECHK.TRANS64.TRYWAIT P0, [R2+URZ+0x80], R4 ;  /* 0x00008004020015a7 */ /* 0x000ea200080011ff */
[----:B------:R-:W-:Y:S01]  /*6d90*/  BSSY B1, `(.L_x_113) ;  /* 0x0000017000017945 */ /* 0x000fe20003800000 */
[----:B--2---:R-:W-:Y:S03]  /*6da0*/  @P1 SEL R76, RZ, 0x1, !P0 ;  /* 0x00000001ff4c1807 */ /* 0x004fe60004000000 */
[----:B------:R-:W-:Y:S05]  /*6db0*/  @!P1 BRA `(.L_x_114) ;  /* 0x0000000000509947 */ /* 0x000fea0003800000 */
[----:B------:R-:W-:Y:S01]  /*6dc0*/  ISETP.NE.AND P1, PT, R77, RZ, PT ;  /* 0x000000ff4d00720c */ /* 0x000fe20003f25270 */
[----:B------:R-:W-:Y:S01]  /*6dd0*/  BSSY B0, `(.L_x_115) ;  /* 0x000000a000007945 */ /* 0x000fe20003800000 */
[----:B------:R-:W-:Y:S11]  /*6de0*/  ISETP.NE.AND P0, PT, R76, RZ, PT ;  /* 0x000000ff4c00720c */ /* 0x000ff60003f05270 */
[----:B------:R-:W-:Y:S04]  /*6df0*/  @P1 IMAD R5, R74, 0x2000, R75 ;  /* 0x000020004a051824 */ /* 0x000fe800078e024b */
[----:B------:R-:W-:Y:S05]  /*6e00*/  @P1 VIADD R4, R5, UR44 ;  /* 0x0000002c05041c36 */ /* 0x000fea0008000000 */
[----:B------:R-:W-:Y:S01]  /*6e10*/  @P1 IADD3 R3, PT, PT, R73, R4, RZ ;  /* 0x0000000449031210 */ /* 0x000fe20007ffe0ff */
[----:B------:R-:W-:Y:S01]  /*6e20*/  @P1 IMAD.IADD R4, R63, 0x1, R4 ;  /* 0x000000013f041824 */ /* 0x000fe200078e0204 */
[----:B------:R-:W-:Y:S06]  /*6e30*/  @P0 BRA `(.L_x_116) ;  /* 0x00000000000c0947 */ /* 0x000fec0003800000 */
[----:B-1----:R-:W-:Y:S04]  /*6e40*/  SHF.L.U32 R0, R62, 0x1f, RZ ;  /* 0x0000001f3e007819 */ /* 0x002fe800000006ff */
[----:B------:R-:W1:Y:S02]  /*6e50*/  SYNCS.PHASECHK.TRANS64.TRYWAIT P0, [R2+URZ+0x80], R0 ;  /* 0x00008000020075a7 */ /* 0x000e6400080011ff */
[----:B-1----:R-:W-:Y:S05]  /*6e60*/  @!P0 BRA `(.L_x_117) ;  /* 0x0000002400308947 */ /* 0x002fea0003800000 */
.L_x_116:
[----:B------:R-:W-:Y:S05]  /*6e70*/  BSYNC B0 ;  /* 0x0000000000007941 */ /* 0x000fea0003800000 */
.L_x_115:
[----:B------:R-:W-:Y:S02]  /*6e80*/  ISETP.NE.AND P0, PT, R77, RZ, PT ;  /* 0x000000ff4d00720c */ /* 0x000fe40003f05270 */
[----:B------:R-:W-:Y:S11]  /*6e90*/  IADD3 R74, PT, PT, R74, 0x1, RZ ;  /* 0x000000014a4a7810 */ /* 0x000ff60007ffe0ff */
[----:B-1----:R-:W-:Y:S01]  /*6ea0*/  @P0 IMAD.IADD R0, R63, 0x1, R3 ;  /* 0x000000013f000824 */ /* 0x002fe200078e0203 */
[----:B------:R-:W-:Y:S05]  /*6eb0*/  @P0 WARPSYNC.ALL ;  /* 0x0000000000000948 */ /* 0x000fea0003800000 */
[----:B------:R2:W3:Y:S04]  /*6ec0*/  @P0 LDSM.16.M88.4 R32, [R5+UR44+0x400] ;  /* 0x0004002c0520083b */ /* 0x0004e80008000200 */
[----:B------:R2:W4:Y:S04]  /*6ed0*/  @P0 LDSM.16.M88.4 R36, [R4+0x400] ;  /* 0x000400000424083b */ /* 0x0005280000000200 */
[----:B------:R2:W1:Y:S04]  /*6ee0*/  @P0 LDSM.16.M88.4 R40, [R3+0x400] ;  /* 0x000400000328083b */ /* 0x0004680000000200 */
[----:B------:R2:W1:Y:S02]  /*6ef0*/  @P0 LDSM.16.M88.4 R44, [R0+0x400] ;  /* 0x00040000002c083b */ /* 0x0004640000000200 */
.L_x_114:
[----:B------:R-:W-:Y:S05]  /*6f00*/  BSYNC B1 ;  /* 0x0000000000017941 */ /* 0x000fea0003800000 */
.L_x_113:
[----:B-12---:R-:W-:Y:S05]  /*6f10*/  VIADD R0, R25, 0x20 ;  /* 0x0000002019007836 */ /* 0x006fea0000000000 */
[----:B------:R-:W-:Y:S04]  /*6f20*/  SHF.R.U32.HI R0, RZ, 0x15, R0 ;  /* 0x00000015ff007819 */ /* 0x000fe80000011600 */
[----:B------:R-:W-:Y:S11]  /*6f30*/  LOP3.LUT P0, RZ, R0, 0x3, R53, 0x48, !PT ;  /* 0x0000000300ff7812 */ /* 0x000ff60007804835 */
[----:B------:R-:W-:Y:S02]  /*6f40*/  @!UPT UIADD3 URZ, UPT, UPT, URZ, URZ, URZ ;  /* 0x000000fffffff290 */ /* 0x000fe4000fffe0ff */
[----:B------:R-:W-:Y:S05]  /*6f50*/  @!P0 BRA `(.L_x_118) ;  /* 0x0000000000408947 */ /* 0x000fea0003800000 */
[----:B------:R-:W1:Y:S01]  /*6f60*/  LDCU.64 UR8, c[0x4][0x70] ;  /* 0x01000e00ff0877ac */ /* 0x000e620008000a00 */
[----:B------:R-:W-:Y:S01]  /*6f70*/  MOV R3, 0x0 ;  /* 0x0000000000037802 */ /* 0x000fe20000000f00 */
[----:B------:R-:W-:Y:S02]  /*6f80*/  HFMA2 R12, -RZ, RZ, 0, 5.9604644775390625e-08 ;  /* 0x00000001ff0c7431 */ /* 0x000fe400000001ff */
[----:B------:R-:W-:Y:S02]  /*6f90*/  IMAD.MOV.U32 R8, RZ, RZ, 0x192 ;  /* 0x00000192ff087424 */ /* 0x000fe400078e00ff */
[----:B------:R-:W-:Y:S01]  /*6fa0*/  IMAD.MOV.U32 R13, RZ, RZ, RZ ;  /* 0x000000ffff0d7224 */ /* 0x000fe200078e00ff */
[----:B------:R-:W2:Y:S01]  /*6fb0*/  LDCU.64 UR6, c[0x4][0x78] ;  /* 0x01000f00ff0677ac */ /* 0x000ea20008000a00 */
[----:B------:R-:W3:Y:S01]  /*6fc0*/  LDC.64 R2, c[0x4][R3] ;  /* 0x0100000003027b82 */ /* 0x000ee20000000a00 */
[----:B------:R-:W5:Y:S01]  /*6fd0*/  LDCU.64 UR4, c[0x4][0x10] ;  /* 0x01000200ff0477ac */ /* 0x000f620008000a00 */
[----:B-1----:R-:W-:Y:S01]  /*6fe0*/  MOV R5, UR9 ;  /* 0x0000000900057c02 */ /* 0x002fe20008000f00 */
[----:B------:R-:W-:Y:S01]  /*6ff0*/  IMAD.U32 R4, RZ, RZ, UR8 ;  /* 0x00000008ff047e24 */ /* 0x000fe2000f8e00ff */
[----:B--2---:R-:W-:Y:S01]  /*7000*/  MOV R7, UR7 ;  /* 0x0000000700077c02 */ /* 0x004fe20008000f00 */
[----:B------:R-:W-:Y:S01]  /*7010*/  IMAD.U32 R6, RZ, RZ, UR6 ;  /* 0x00000006ff067e24 */ /* 0x000fe2000f8e00ff */
[----:B-----5:R-:W-:Y:S01]  /*7020*/  MOV R11, UR5 ;  /* 0x00000005000b7c02 */ /* 0x020fe20008000f00 */
[----:B------:R-:W-:Y:S02]  /*7030*/  IMAD.U32 R10, RZ, RZ, UR4 ;  /* 0x00000004ff0a7e24 */ /* 0x000fe4000f8e00ff */
[----:B------:R-:W-:Y:S07]  /*7040*/  LEPC R20, `(.L_x_118) ;  /* 0x000000001014794e */ /* 0x000fee0000000000 */
[----:B---34-:R-:W-:Y:S05]  /*7050*/  CALL.ABS.NOINC R2 ;  /* 0x0000000002007343 */ /* 0x018fea0003c00000 */
.L_x_118:
[----:B------:R-:W1:Y:S01]  /*7060*/  S2R R72, SR_CgaCtaId ;  /* 0x0000000000487919 */ /* 0x000e620000008800 */
[----:B------:R-:W-:Y:S05]  /*7070*/  WARPSYNC.ALL ;  /* 0x0000000000007948 */ /* 0x000fea0003800000 */
[----:B------:R-:W-:Y:S01]  /*7080*/  R2UR UR4, R25 ;  /* 0x00000000190472ca */ /* 0x000fe200000e0000 */
[----:B------:R-:W-:Y:S01]  /*7090*/  BSSY.RECONVERGENT B0, `(.L_x_119) ;  /* 0x0000040000007945 */ /* 0x000fe20003800200 */
[----:B------:R-:W-:Y:S02]  /*70a0*/  ISETP.NE.AND P6, PT, R66, RZ, PT ;  /* 0x000000ff4200720c */ /* 0x000fe40003fc5270 */
[----:B------:R-:W-:Y:S02]  /*70b0*/  ISETP.NE.AND P0, PT, R65, RZ, PT ;  /* 0x000000ff4100720c */ /* 0x000fe40003f05270 */
[----:B------:R-:W-:Y:S07]  /*70c0*/  MOV R20, UR46 ;  /* 0x0000002e00147c02 */ /* 0x000fee0008000f00 */
[----:B------:R-:W2:Y:S02]  /*70d0*/  LDTM.16dp128bit.x8 R4, tmem[UR4+0x20] ;  /* 0x00002004000479ee */ /* 0x000ea40008180000 */
[----:B------:R-:W-:Y:S04]  /*70e0*/  @P6 LEA R20, R20, UR44, 0x3 ;  /* 0x0000002c14146c11 */ /* 0x000fe8000f8e18ff */
[----:B------:R-:W-:Y:S01]  /*70f0*/  @P6 IADD3 R20, PT, PT, R20, 0xa0, RZ ;  /* 0x000000a014146810 */ /* 0x000fe20007ffe0ff */
[C---:B--2---:R-:W-:Y:S01]  /*7100*/  FMUL R0, R24.reuse, R4 ;  /* 0x0000000418007220 */ /* 0x044fe20000400000 */
[C---:B------:R-:W-:Y:S01]  /*7110*/  FMUL R2, R24.reuse, R5 ;  /* 0x0000000518027220 */ /* 0x040fe20000400000 */
[C---:B------:R-:W-:Y:S01]  /*7120*/  FMUL R3, R24.reuse, R6 ;  /* 0x0000000618037220 */ /* 0x040fe20000400000 */
[C---:B------:R-:W-:Y:S01]  /*7130*/  FMUL R7, R24.reuse, R7 ;  /* 0x0000000718077220 */ /* 0x040fe20000400000 */
[C---:B---3--:R-:W-:Y:S01]  /*7140*/  FFMA R28, R27.reuse, R32, R0 ;  /* 0x000000201b1c7223 */ /* 0x048fe20000000000 */
[C---:B------:R-:W-:Y:S01]  /*7150*/  FMUL R4, R24.reuse, R8 ;  /* 0x0000000818047220 */ /* 0x040fe20000400000 */
[C---:B------:R-:W-:Y:S01]  /*7160*/  FFMA R29, R27.reuse, R33, R2 ;  /* 0x000000211b1d7223 */ /* 0x040fe20000000002 */
        /* <DEDUP_REMOVED lines=26> */
[----:B------:R2:W-:Y:S01]  /*7310*/  STSM.16.M88.4 [R68+0x2000], R8 ;  /* 0x0020000844007844 */ /* 0x0005e20000000200 */
[----:B------:R-:W-:Y:S01]  /*7320*/  FFMA R19, R27, R47, R12 ;  /* 0x0000002f1b137223 */ /* 0x000fe2000000000c */
[----:B------:R-:W-:Y:S02]  /*7330*/  LEA R0, R74, UR44, 0x3 ;  /* 0x0000002c4a007c11 */ /* 0x000fe4000f8e18ff */
[----:B------:R-:W-:Y:S02]  /*7340*/  @P6 SHF.L.U32 R2, R62, 0x1f, RZ ;  /* 0x0000001f3e026819 */ /* 0x000fe400000006ff */
[----:B------:R2:W-:Y:S01]  /*7350*/  STSM.16.M88.4 [R70+0x2000], R16 ;  /* 0x0020001046007844 */ /* 0x0005e20000000200 */
[----:B-1----:R-:W-:Y:S01]  /*7360*/  @P6 PRMT R20, R72, 0x654, R20 ;  /* 0x0000065448146816 */ /* 0x002fe20000000014 */
[----:B------:R-:W-:Y:S01]  /*7370*/  @!PT LDS RZ, [RZ] ;  /* 0x00000000fffff984 */ /* 0x000fe20000000800 */
[----:B------:R-:W-:Y:S01]  /*7380*/  @!PT LDS RZ, [RZ] ;  /* 0x00000000fffff984 */ /* 0x000fe20000000800 */
[----:B------:R-:W-:Y:S01]  /*7390*/  @!PT LDS RZ, [RZ] ;  /* 0x00000000fffff984 */ /* 0x000fe20000000800 */
[----:B------:R-:W-:Y:S01]  /*73a0*/  @!PT LDS RZ, [RZ] ;  /* 0x00000000fffff984 */ /* 0x000fe20000000800 */
[----:B------:R1:W-:Y:S06]  /*73b0*/  MEMBAR.ALL.CTA ;  /* 0x0000000000007992 */ /* 0x0003ec0000008000 */
[----:B-1----:R-:W1:Y:S02]  /*73c0*/  FENCE.VIEW.ASYNC.S ;  /* 0x00000000000073c6 */ /* 0x002e640000000000 */
[----:B-1----:R-:W-:Y:S06]  /*73d0*/  BAR.SYNC.DEFER_BLOCKING 0x1, 0x80 ;  /* 0x0042000000007b1d */ /* 0x002fec0000010000 */
[----:B------:R-:W-:Y:S05]  /*73e0*/  @P0 BRA `(.L_x_120) ;  /* 0x0000000000280947 */ /* 0x000fea0003800000 */
[----:B------:R-:W1:Y:S01]  /*73f0*/  LDCU.64 UR6, c[0x0][0x348] ;  /* 0x00006900ff0677ac */ /* 0x000e620008000a00 */
[----:B------:R-:W-:Y:S02]  /*7400*/  UIADD3 UR9, UPT, UPT, UR49, 0x20, URZ ;  /* 0x0000002031097890 */ /* 0x000fe4000fffe0ff */
[----:B------:R-:W-:Y:S01]  /*7410*/  UIADD3 UR8, UPT, UPT, UR44, 0x2400, URZ ;  /* 0x000024002c087890 */ /* 0x000fe2000fffe0ff */
[----:B------:R-:W-:Y:S01]  /*7420*/  UMOV UR10, UR50 ;  /* 0x00000032000a7c82 */ /* 0x000fe20008000000 */
[----:B------:R-:W-:Y:S01]  /*7430*/  UMOV UR11, UR36 ;  /* 0x00000024000b7c82 */ /* 0x000fe20008000000 */
[----:B-1----:R-:W-:Y:S04]  /*7440*/  UIADD3 UR4, UP0, UPT, UR6, 0x680, URZ ;  /* 0x0000068006047890 */ /* 0x002fe8000ff1e0ff */
[----:B------:R-:W-:Y:S09]  /*7450*/  UIADD3.X UR5, UPT, UPT, URZ, UR7, URZ, UP0, !UPT ;  /* 0x00000007ff057290 */ /* 0x000ff200087fe4ff */
[----:B------:R1:W-:Y:S01]  /*7460*/  UTMASTG.3D [UR8], [UR4] ;  /* 0x00000008040073b5 */ /* 0x0003e20008010000 */
[----:B------:R0:W-:Y:S01]  /*7470*/  UTMACMDFLUSH ;  /* 0x00000000000079b7 */ /* 0x0001e20000000000 */
[----:B-1----:R-:W-:Y:S04]  /*7480*/  DEPBAR.LE SB0, 0x1 ;  /* 0x000080400000791a */ /* 0x002fe80000000000 */
.L_x_120:
[----:B------:R-:W-:Y:S05]  /*7490*/  BSYNC.RECONVERGENT B0 ;  /* 0x0000000000007941 */ /* 0x000fea0003800200 */
.L_x_119:
[----:B------:R-:W-:Y:S01]  /*74a0*/  BAR.SYNC.DEFER_BLOCKING 0x1, 0x80 ;  /* 0x0042000000007b1d */ /* 0x000fe20000010000 */
[----:B------:R-:W-:Y:S04]  /*74b0*/  UIADD3 UR4, UPT, UPT, UR46, 0x1, URZ ;  /* 0x000000012e047890 */ /* 0x000fe8000fffe0ff */
[----:B------:R-:W-:Y:S04]  /*74c0*/  UISETP.NE.AND UP0, UPT, UR4, 0x4, UPT ;  /* 0x000000040400788c */ /* 0x000fe8000bf05270 */
[----:B------:R-:W-:Y:S01]  /*74d0*/  USEL UR45, UR4, URZ, UP0 ;  /* 0x000000ff042d7287 */ /* 0x000fe20008000000 */
[----:B------:R1:W-:Y:S01]  /*74e0*/  @P6 SYNCS.ARRIVE.TRANS64.RED.A1T0 RZ, [R20+URZ], RZ ;  /* 0x000000ff14ff69a7 */ /* 0x0003e200081004ff */
[----:B------:R-:W-:Y:S01]  /*74f0*/  BSSY B1, `(.L_x_121) ;  /* 0x0000018000017945 */ /* 0x000fe20003800000 */
[----:B------:R-:W3:Y:S02]  /*7500*/  @P6 SYNCS.PHASECHK.TRANS64.TRYWAIT P0, [R0+URZ+0x80], R2 ;  /* 0x00008002000065a7 */ /* 0x000ee400080011ff */
[----:B---3--:R-:W-:Y:S01]  /*7510*/  @P6 SEL R76, RZ, 0x1, !P0 ;  /* 0x00000001ff4c6807 */ /* 0x008fe20004000000 */
[----:B-1----:R-:W-:Y:S06]  /*7520*/  @!P6 BRA `(.L_x_122) ;  /* 0x000000000050e947 */ /* 0x002fec0003800000 */
[----:B------:R-:W-:Y:S01]  /*7530*/  ISETP.NE.AND P1, PT, R77, RZ, PT ;  /* 0x000000ff4d00720c */ /* 0x000fe20003f25270 */
[----:B------:R-:W-:Y:S01]  /*7540*/  BSSY B0, `(.L_x_123) ;  /* 0x000000a000007945 */ /* 0x000fe20003800000 */
[----:B------:R-:W-:Y:S11]  /*7550*/  ISETP.NE.AND P0, PT, R76, RZ, PT ;  /* 0x000000ff4c00720c */ /* 0x000ff60003f05270 */
[----:B--2---:R-:W-:Y:S04]  /*7560*/  @P1 IMAD R4, R74, 0x2000, R75 ;  /* 0x000020004a041824 */ /* 0x004fe800078e024b */
[----:B------:R-:W-:Y:S05]  /*7570*/  @P1 VIADD R3, R4, UR44 ;  /* 0x0000002c04031c36 */ /* 0x000fea0008000000 */
[----:B------:R-:W-:Y:S01]  /*7580*/  @P1 IADD3 R2, PT, PT, R73, R3, RZ ;  /* 0x0000000349021210 */ /* 0x000fe20007ffe0ff */
[----:B------:R-:W-:Y:S01]  /*7590*/  @P1 IMAD.IADD R3, R63, 0x1, R3 ;  /* 0x000000013f031824 */ /* 0x000fe200078e0203 */
[----:B------:R-:W-:Y:S06]  /*75a0*/  @P0 BRA `(.L_x_124) ;  /* 0x00000000000c0947 */ /* 0x000fec0003800000 */
[----:B------:R-:W-:Y:S04]  /*75b0*/  SHF.L.U32 R5, R62, 0x1f, RZ ;  /* 0x0000001f3e057819 */ /* 0x000fe800000006ff */
[----:B------:R-:W1:Y:S02]  /*75c0*/  SYNCS.PHASECHK.TRANS64.TRYWAIT P0, [R0+URZ+0x80], R5 ;  /* 0x00008005000075a7 */ /* 0x000e6400080011ff */
[----:B-1----:R-:W-:Y:S05]  /*75d0*/  @!P0 BRA `(.L_x_125) ;  /* 0x0000001c00688947 */ /* 0x002fea0003800000 */
.L_x_124:
[----:B------:R-:W-:Y:S05]  /*75e0*/  BSYNC B0 ;  /* 0x0000000000007941 */ /* 0x000fea0003800000 */
.L_x_123:
[----:B------:R-:W-:Y:S02]  /*75f0*/  ISETP.NE.AND P0, PT, R77, RZ, PT ;  /* 0x000000ff4d00720c */ /* 0x000fe40003f05270 */
[----:B------:R-:W-:Y:S11]  /*7600*/  IADD3 R74, PT, PT, R74, 0x1, RZ ;  /* 0x000000014a4a7810 */ /* 0x000ff60007ffe0ff */
[----:B-1----:R-:W-:Y:S01]  /*7610*/  @P0 IMAD.IADD R0, R63, 0x1, R2 ;  /* 0x000000013f000824 */ /* 0x002fe200078e0202 */
[----:B------:R-:W-:Y:S05]  /*7620*/  @P0 WARPSYNC.ALL ;  /* 0x0000000000000948 */ /* 0x000fea0003800000 */
[----:B------:R1:W3:Y:S04]  /*7630*/  @P0 LDSM.16.M88.4 R32, [R4+UR44+0x400] ;  /* 0x0004002c0420083b */ /* 0x0002e80008000200 */
[----:B------:R1:W4:Y:S04]  /*7640*/  @P0 LDSM.16.M88.4 R36, [R3+0x400] ;  /* 0x000400000324083b */ /* 0x0003280000000200 */
[----:B------:R1:W2:Y:S04]  /*7650*/  @P0 LDSM.16.M88.4 R40, [R2+0x400] ;  /* 0x000400000228083b */ /* 0x0002a80000000200 */
[----:B------:R1:W1:Y:S02]  /*7660*/  @P0 LDSM.16.M88.4 R44, [R0+0x400] ;  /* 0x00040000002c083b */ /* 0x0002640000000200 */
.L_x_122:
[----:B------:R-:W-:Y:S05]  /*7670*/  BSYNC B1 ;  /* 0x0000000000017941 */ /* 0x000fea0003800000 */
.L_x_121:
[----:B-1----:R-:W-:Y:S05]  /*7680*/  VIADD R0, R25, 0x40 ;  /* 0x0000004019007836 */ /* 0x002fea0000000000 */
[----:B------:R-:W-:Y:S04]  /*7690*/  SHF.R.U32.HI R0, RZ, 0x15, R0 ;  /* 0x00000015ff007819 */ /* 0x000fe80000011600 */
[----:B------:R-:W-:Y:S11]  /*76a0*/  LOP3.LUT P0, RZ, R0, 0x3, R53, 0x48, !PT ;  /* 0x0000000300ff7812 */ /* 0x000ff60007804835 */
[----:B------:R-:W-:Y:S02]  /*76b0*/  @!UPT UIADD3 URZ, UPT, UPT, URZ, URZ, URZ ;  /* 0x000000fffffff290 */ /* 0x000fe4000fffe0ff */
[----:B------:R-:W-:Y:S05]  /*76c0*/  @!P0 BRA `(.L_x_126) ;  /* 0x0000000000408947 */ /* 0x000fea0003800000 */
[----:B------:R-:W1:Y:S01]  /*76d0*/  LDCU.64 UR8, c[0x4][0x70] ;  /* 0x01000e00ff0877ac */ /* 0x000e620008000a00 */
[----:B------:R-:W-:Y:S01]  /*76e0*/  MOV R3, 0x0 ;  /* 0x0000000000037802 */ /* 0x000fe20000000f00 */
[----:B------:R-:W-:Y:S02]  /*76f0*/  HFMA2 R12, -RZ, RZ, 0, 5.9604644775390625e-08 ;  /* 0x00000001ff0c7431 */ /* 0x000fe400000001ff */
[----:B--2---:R-:W-:Y:S02]  /*7700*/  IMAD.MOV.U32 R8, RZ, RZ, 0x192 ;  /* 0x00000192ff087424 */ /* 0x004fe400078e00ff */
        /* <DEDUP_REMOVED lines=12> */
.L_x_126:
[----:B------:R-:W-:Y:S05]  /*77d0*/  WARPSYNC.ALL ;  /* 0x0000000000007948 */ /* 0x000fea0003800000 */
[----:B------:R-:W-:Y:S01]  /*77e0*/  R2UR UR4, R25 ;  /* 0x00000000190472ca */ /* 0x000fe200000e0000 */
[----:B------:R-:W-:Y:S01]  /*77f0*/  BSSY.RECONVERGENT B0, `(.L_x_127) ;  /* 0x0000040000007945 */ /* 0x000fe20003800200 */
[----:B------:R-:W-:Y:S02]  /*7800*/  ISETP.NE.AND P6, PT, R66, RZ, PT ;  /* 0x000000ff4200720c */ /* 0x000fe40003fc5270 */
[----:B------:R-:W-:Y:S02]  /*7810*/  ISETP.NE.AND P0, PT, R65, RZ, PT ;  /* 0x000000ff4100720c */ /* 0x000fe40003f05270 */
[----:B------:R-:W-:Y:S07]  /*7820*/  MOV R20, UR45 ;  /* 0x0000002d00147c02 */ /* 0x000fee0008000f00 */
[----:B--2---:R-:W1:Y:S02]  /*7830*/  LDTM.16dp128bit.x8 R4, tmem[UR4+0x40] ;  /* 0x00004004000479ee */ /* 0x004e640008180000 */
[----:B------:R-:W-:Y:S04]  /*7840*/  @P6 LEA R20, R20, UR44, 0x3 ;  /* 0x0000002c14146c11 */ /* 0x000fe8000f8e18ff */
[----:B------:R-:W-:Y:S04]  /*7850*/  @P6 IADD3 R20, PT, PT, R20, 0xa0, RZ ;  /* 0x000000a014146810 */ /* 0x000fe80007ffe0ff */
[----:B------:R-:W-:Y:S01]  /*7860*/  @P6 PRMT R20, R72, 0x654, R20 ;  /* 0x0000065448146816 */ /* 0x000fe20000000014 */
[C---:B-1----:R-:W-:Y:S01]  /*7870*/  FMUL R0, R24.reuse, R4 ;  /* 0x0000000418007220 */ /* 0x042fe20000400000 */
        /* <DEDUP_REMOVED lines=46> */
[----:B------:R-:W-:Y:S02]  /*7b60*/  UIADD3 UR9, UPT, UPT, UR49, 0x40, URZ ;  /* 0x0000004031097890 */ /* 0x000fe4000fffe0ff */
[----:B------:R-:W-:Y:S01]  /*7b70*/  UIADD3 UR8, UPT, UPT, UR44, 0x4400, URZ ;  /* 0x000044002c087890 */ /* 0x000fe2000fffe0ff */
[----:B------:R-:W-:Y:S01]  /*7b80*/  UMOV UR10, UR50 ;  /* 0x00000032000a7c82 */ /* 0x000fe20008000000 */
[----:B------:R-:W-:Y:S01]  /*7b90*/  UMOV UR11, UR36 ;  /* 0x00000024000b7c82 */ /* 0x000fe20008000000 */
[----:B--2---:R-:W-:Y:S04]  /*7ba0*/  UIADD3 UR4, UP0, UPT, UR6, 0x680, URZ ;  /* 0x0000068006047890 */ /* 0x004fe8000ff1e0ff */
[----:B------:R-:W-:Y:S09]  /*7bb0*/  UIADD3.X UR5, UPT, UPT, URZ, UR7, URZ, UP0, !UPT ;  /* 0x00000007ff057290 */ /* 0x000ff200087fe4ff */
[----:B------:R2:W-:Y:S01]  /*7bc0*/  UTMASTG.3D [UR8], [UR4] ;  /* 0x00000008040073b5 */ /* 0x0005e20008010000 */
[----:B------:R0:W-:Y:S01]  /*7bd0*/  UTMACMDFLUSH ;  /* 0x00000000000079b7 */ /* 0x0001e20000000000 */
[----:B--2---:R-:W-:Y:S04]  /*7be0*/  DEPBAR.LE SB0, 0x1 ;  /* 0x000080400000791a */ /* 0x004fe80000000000 */
.L_x_128:
[----:B------:R-:W-:Y:S05]  /*7bf0*/  BSYNC.RECONVERGENT B0 ;  /* 0x0000000000007941 */ /* 0x000fea0003800200 */
.L_x_127:
        /* <DEDUP_REMOVED lines=8> */
[----:B--2---:R-:W-:Y:S06]  /*7c80*/  @!P6 BRA `(.L_x_130) ;  /* 0x000000000050e947 */ /* 0x004fec0003800000 */
        /* <DEDUP_REMOVED lines=8> */
[----:B------:R-:W-:Y:S04]  /*7d10*/  SHF.L.U32 R0, R62, 0x1f, RZ ;  /* 0x0000001f3e007819 */ /* 0x000fe800000006ff */
[----:B------:R-:W2:Y:S02]  /*7d20*/  SYNCS.PHASECHK.TRANS64.TRYWAIT P0, [R2+URZ+0x80], R0 ;  /* 0x00008000020075a7 */ /* 0x000ea400080011ff */
[----:B--2---:R-:W-:Y:S05]  /*7d30*/  @!P0 BRA `(.L_x_133) ;  /* 0x0000001400a48947 */ /* 0x004fea0003800000 */
.L_x_132:
[----:B------:R-:W-:Y:S05]  /*7d40*/  BSYNC B0 ;  /* 0x0000000000007941 */ /* 0x000fea0003800000 */
.L_x_131:
[----:B------:R-:W-:Y:S11]  /*7d50*/  ISETP.NE.AND P0, PT, R77, RZ, PT ;  /* 0x000000ff4d00720c */ /* 0x000ff60003f05270 */
[----:B------:R-:W-:Y:S02]  /*7d60*/  @!UPT UIADD3 URZ, UPT, UPT, URZ, URZ, URZ ;  /* 0x000000fffffff290 */ /* 0x000fe4000fffe0ff */
[----:B--2---:R-:W-:Y:S01]  /*7d70*/  @P0 IADD3 R0, PT, PT, R63, R73, RZ ;  /* 0x000000493f000210 */ /* 0x004fe20007ffe0ff */
[----:B------:R-:W-:Y:S05]  /*7d80*/  @P0 WARPSYNC.ALL ;  /* 0x0000000000000948 */ /* 0x000fea0003800000 */
[----:B------:R2:W3:Y:S04]  /*7d90*/  @P0 LDSM.16.M88.4 R32, [R74+UR44+0x400] ;  /* 0x0004002c4a20083b */ /* 0x0004e80008000200 */
[----:B------:R2:W4:Y:S04]  /*7da0*/  @P0 LDSM.16.M88.4 R36, [R3+0x400] ;  /* 0x000400000324083b */ /* 0x0005280000000200 */
[----:B------:R2:W1:Y:S04]  /*7db0*/  @P0 LDSM.16.M88.4 R40, [R73+0x400] ;  /* 0x000400004928083b */ /* 0x0004680000000200 */
[----:B------:R2:W1:Y:S02]  /*7dc0*/  @P0 LDSM.16.M88.4 R44, [R0+0x400] ;  /* 0x00040000002c083b */ /* 0x0004640000000200 */
.L_x_130:
[----:B------:R-:W-:Y:S05]  /*7dd0*/  BSYNC B1 ;  /* 0x0000000000017941 */ /* 0x000fea0003800000 */
.L_x_129:
[----:B--2---:R-:W-:Y:S05]  /*7de0*/  VIADD R0, R25, 0x60 ;  /* 0x0000006019007836 */ /* 0x004fea0000000000 */
[----:B------:R-:W-:Y:S04]  /*7df0*/  SHF.R.U32.HI R0, RZ, 0x15, R0 ;  /* 0x00000015ff007819 */ /* 0x000fe80000011600 */
[----:B------:R-:W-:Y:S11]  /*7e00*/  LOP3.LUT P0, RZ, R0, 0x3, R53, 0x48, !PT ;  /* 0x0000000300ff7812 */ /* 0x000ff60007804835 */
[----:B------:R-:W-:Y:S02]  /*7e10*/  @!UPT UIADD3 URZ, UPT, UPT, URZ, URZ, URZ ;  /* 0x000000fffffff290 */ /* 0x000fe4000fffe0ff */
[----:B------:R-:W-:Y:S05]  /*7e20*/  @!P0 BRA `(.L_x_134) ;  /* 0x0000000000408947 */ /* 0x000fea0003800000 */
[----:B------:R-:W2:Y:S01]  /*7e30*/  LDCU.64 UR8, c[0x4][0x70] ;  /* 0x01000e00ff0877ac */ /* 0x000ea20008000a00 */
[----:B------:R-:W-:Y:S01]  /*7e40*/  MOV R3, 0x0 ;  /* 0x0000000000037802 */ /* 0x000fe20000000f00 */
[----:B------:R-:W-:Y:S02]  /*7e50*/  HFMA2 R12, -RZ, RZ, 0, 5.9604644775390625e-08 ;  /* 0x00000001ff0c7431 */ /* 0x000fe400000001ff */
[----:B-1----:R-:W-:Y:S02]  /*7e60*/  IMAD.MOV.U32 R8, RZ, RZ, 0x192 ;  /* 0x00000192ff087424 */ /* 0x002fe400078e00ff */
[----:B------:R-:W-:Y:S01]  /*7e70*/  IMAD.MOV.U32 R13, RZ, RZ, RZ ;  /* 0x000000ffff0d7224 */ /* 0x000fe200078e00ff */
[----:B------:R-:W1:Y:S01]  /*7e80*/  LDCU.64 UR6, c[0x4][0x78] ;  /* 0x01000f00ff0677ac */ /* 0x000e620008000a00 */
[----:B------:R-:W3:Y:S01]  /*7e90*/  LDC.64 R2, c[0x4][R3] ;  /* 0x0100000003027b82 */ /* 0x000ee20000000a00 */
[----:B------:R-:W5:Y:S01]  /*7ea0*/  LDCU.64 UR4, c[0x4][0x10] ;  /* 0x01000200ff0477ac */ /* 0x000f620008000a00 */
[----:B--2---:R-:W-:Y:S01]  /*7eb0*/  MOV R5, UR9 ;  /* 0x0000000900057c02 */ /* 0x004fe20008000f00 */
[----:B------:R-:W-:Y:S01]  /*7ec0*/  IMAD.U32 R4, RZ, RZ, UR8 ;  /* 0x00000008ff047e24 */ /* 0x000fe2000f8e00ff */
[----:B-1----:R-:W-:Y:S01]  /*7ed0*/  MOV R7, UR7 ;  /* 0x0000000700077c02 */ /* 0x002fe20008000f00 */
[----:B------:R-:W-:Y:S01]  /*7ee0*/  IMAD.U32 R6, RZ, RZ, UR6 ;  /* 0x00000006ff067e24 */ /* 0x000fe2000f8e00ff */
[----:B-----5:R-:W-:Y:S01]  /*7ef0*/  MOV R11, UR5 ;  /* 0x00000005000b7c02 */ /* 0x020fe20008000f00 */
[----:B------:R-:W-:Y:S02]  /*7f00*/  IMAD.U32 R10, RZ, RZ, UR4 ;  /* 0x00000004ff0a7e24 */ /* 0x000fe4000f8e00ff */
[----:B------:R-:W-:Y:S07]  /*7f10*/  LEPC R20, `(.L_x_134) ;  /* 0x000000001014794e */ /* 0x000fee0000000000 */
[----:B---34-:R-:W-:Y:S05]  /*7f20*/  CALL.ABS.NOINC R2 ;  /* 0x0000000002007343 */ /* 0x018fea0003c00000 */
.L_x_134:
[----:B------:R-:W-:Y:S01]  /*7f30*/  ISETP.NE.AND P0, PT, R65, RZ, PT ;  /* 0x000000ff4100720c */ /* 0x000fe20003f05270 */
[----:B------:R-:W-:Y:S05]  /*7f40*/  WARPSYNC.ALL ;  /* 0x0000000000007948 */ /* 0x000fea0003800000 */
[----:B------:R-:W-:Y:S01]  /*7f50*/  R2UR UR4, R25 ;  /* 0x00000000190472ca */ /* 0x000fe200000e0000 */
[----:B------:R-:W2:Y:S01]  /*7f60*/  S2UR UR5, SR_CgaCtaId ;  /* 0x00000000000579c3 */ /* 0x000ea20000008800 */
[----:B------:R-:W-:Y:S11]  /*7f70*/  BSSY.RECONVERGENT B0, `(.L_x_135) ;  /* 0x000003e000007945 */ /* 0x000ff60003800200 */
[----:B-1----:R-:W1:Y:S01]  /*7f80*/  LDTM.16dp128bit.x8 R4, tmem[UR4+0x60] ;  /* 0x00006004000479ee */ /* 0x002e620008180000 */
[----:B------:R-:W-:Y:S01]  /*7f90*/  R2UR UR4, R71 ;  /* 0x00000000470472ca */ /* 0x000fe200000e0000 */
[----:B------:R-:W-:Y:S11]  /*7fa0*/  NOP ;  /* 0x0000000000007918 */ /* 0x000ff60000000000 */
[----:B------:R-:W-:Y:S01]  /*7fb0*/  @!UPT UIADD3 URZ, UPT, UPT, URZ, URZ, URZ ;  /* 0x000000fffffff290 */ /* 0x000fe2000fffe0ff */
[----:B------:R-:W-:Y:S01]  /*7fc0*/  UIADD3 UR4, UPT, UPT, UR4, 0x110, URZ ;  /* 0x0000011004047890 */ /* 0x000fe2000fffe0ff */
[C---:B-1----:R-:W-:Y:S03]  /*7fd0*/  FMUL R0, R24.reuse, R4 ;  /* 0x0000000418007220 */ /* 0x042fe60000400000 */
[----:B--2---:R-:W-:Y:S01]  /*7fe0*/  UPRMT UR4, UR5, 0x654, UR4 ;  /* 0x0000065405047896 */ /* 0x004fe20008000004 */
[C---:B------:R-:W-:Y:S01]  /*7ff0*/  FMUL R2, R24.reuse, R5 ;  /* 0x0000000518027220 */ /* 0x040fe20000400000 */
[C---:B------:R-:W-:Y:S01]  /*8000*/  FMUL R3, R24.reuse, R6 ;  /* 0x0000000618037220 */ /* 0x040fe20000400000 */
[C---:B---3--:R-:W-:Y:S01]  /*8010*/  FFMA R28, R27.reuse, R32, R0 ;  /* 0x000000201b1c7223 */ /* 0x048fe20000000000 */
        /* <DEDUP_REMOVED lines=11> */
[C---:B------:R-:W-:Y:S01]  /*80d0*/  FMUL R9, R24.reuse, R13 ;  /* 0x0000000d18097220 */ /* 0x040fe20000400000 */
[C---:B------:R-:W-:Y:S01]  /*80e0*/  FFMA R6, R27.reuse, R38, R6 ;  /* 0x000000261b067223 */ /* 0x040fe20000000006 */
[C---:B------:R-:W-:Y:S01]  /*80f0*/  FMUL R10, R24.reuse, R14 ;  /* 0x0000000e180a7220 */ /* 0x040fe20000400000 */
[C---:B------:R-:W-:Y:S01]  /*8100*/  FFMA R7, R27.reuse, R39, R11 ;  /* 0x000000271b077223 */ /* 0x040fe2000000000b */
[C---:B------:R-:W-:Y:S01]  /*8110*/  FMUL R15, R24.reuse, R15 ;  /* 0x0000000f180f7220 */ /* 0x040fe20000400000 */
[----:B------:R-:W-:Y:S01]  /*8120*/  SYNCS.ARRIVE.TRANS64.RED.A1T0 RZ, [UR4], RZ ;  /* 0x000000ffffff79a7 */ /* 0x000fe20008100404 */
[----:B------:R1:W-:Y:S01]  /*8130*/  STSM.16.M88.4 [R69+0x6400], R28 ;  /* 0x0064001c45007844 */ /* 0x0003e20000000200 */
        /* <DEDUP_REMOVED lines=13> */
[----:B------:R-:W-:Y:S05]  /*8210*/  FFMA R15, R27, R47, R19 ;  /* 0x0000002f1b0f7223 */ /* 0x000fea0000000013 */
        /* <DEDUP_REMOVED lines=19> */
.L_x_136:
[----:B------:R-:W-:Y:S05]  /*8350*/  BSYNC.RECONVERGENT B0 ;  /* 0x0000000000007941 */ /* 0x000fea0003800200 */
.L_x_135:
[----:B------:R-:W-:Y:S01]  /*8360*/  BAR.SYNC.DEFER_BLOCKING 0x1, 0x80 ;  /* 0x0042000000007b1d */ /* 0x000fe20000010000 */
[----:B------:R-:W-:Y:S01]  /*8370*/  UISETP.NE.AND UP0, UPT, UR47, -0x4, UPT ;  /* 0xfffffffc2f00788c */ /* 0x000fe2000bf05270 */
[----:B------:R-:W-:Y:S08]  /*8380*/  IADD3 R22, PT, PT, R22, 0x1, RZ ;  /* 0x0000000116167810 */ /* 0x000ff00007ffe0ff */
[----:B------:R-:W-:Y:S05]  /*8390*/  BRA.U !UP0, `(.L_x_137) ;  /* 0x0000000108247547 */ /* 0x000fea000b800000 */
[----:B------:R-:W-:Y:S01]  /*83a0*/  ISETP.NE.AND P0, PT, R66, RZ, PT ;  /* 0x000000ff4200720c */ /* 0x000fe20003f05270 */
[----:B------:R-:W-:Y:S01]  /*83b0*/  IMAD.U32 R0, RZ, RZ, UR46 ;  /* 0x0000002eff007e24 */ /* 0x000fe2000f8e00ff */
[----:B------:R-:W-:Y:S04]  /*83c0*/  UIADD3 UR4, UPT, UPT, UR46, 0x1, URZ ;  /* 0x000000012e047890 */ /* 0x000fe8000fffe0ff */
[----:B------:R-:W-:Y:S04]  /*83d0*/  UISETP.NE.AND UP0, UPT, UR4, 0x4, UPT ;  /* 0x000000040400788c */ /* 0x000fe8000bf05270 */
[----:B------:R-:W-:Y:S03]  /*83e0*/  USEL UR46, UR4, URZ, UP0 ;  /* 0x000000ff042e7287 */ /* 0x000fe60008000000 */
[----:B------:R-:W-:Y:S05]  /*83f0*/  @P0 LEA R0, R0, UR44, 0x3 ;  /* 0x0000002c00000c11 */ /* 0x000fea000f8e18ff */
[----:B------:R-:W-:Y:S05]  /*8400*/  @P0 VIADD R0, R0, 0xa0 ;  /* 0x000000a000000836 */ /* 0x000fea0000000000 */
[----:B------:R-:W-:Y:S04]  /*8410*/  @P0 PRMT R0, R72, 0x654, R0 ;  /* 0x0000065448000816 */ /* 0x000fe80000000000 */
[----:B------:R2:W-:Y:S03]  /*8420*/  @P0 SYNCS.ARRIVE.TRANS64.RED.A1T0 RZ, [R0+URZ], RZ ;  /* 0x000000ff00ff09a7 */ /* 0x0005e600081004ff */
.L_x_137:
[----:B------:R-:W-:Y:S01]  /*8430*/  R2UR UR5, R54 ;  /* 0x00000000360572ca */ /* 0x000fe200000e0000 */
[----:B------:R-:W-:Y:S01]  /*8440*/  UISETP.NE.AND UP0, UPT, UR61, URZ, UPT ;  /* 0x000000ff3d00728c */ /* 0x000fe2000bf05270 */
[----:B------:R-:W-:Y:S01]  /*8450*/  R2UR UR4, R55 ;  /* 0x00000000370472ca */ /* 0x000fe200000e0000 */
[----:B------:R-:W-:Y:S01]  /*8460*/  UIADD3 UR47, UPT, UPT, UR47, 0x4, URZ ;  /* 0x000000042f2f7890 */ /* 0x000fe2000fffe0ff */
[----:B------:R-:W-:Y:S01]  /*8470*/  ISETP.NE.AND P0, PT, R59, 0x2, PT ;  /* 0x000000023b00780c */ /* 0x000fe20003f05270 */
[----:B------:R-:W-:Y:S01]  /*8480*/  UMOV UR36, UR60 ;  /* 0x0000003c00247c82 */ /* 0x000fe20008000000 */
[----:B------:R-:W-:Y:S02]  /*8490*/  ISETP.NE.AND P1, PT, R22, 0x4, PT ;  /* 0x000000041600780c */ /* 0x000fe40003f25270 */
[----:B------:R-:W-:Y:S02]  /*84a0*/  SEL R2, RZ, 0x1, P0 ;  /* 0x00000001ff027807 */ /* 0x000fe40000000000 */
[----:B--2---:R-:W-:Y:S02]  /*84b0*/  SEL R0, RZ, 0x1, P1 ;  /* 0x00000001ff007807 */ /* 0x004fe40000800000 */
[----:B------:R-:W-:Y:S01]  /*84c0*/  LOP3.LUT R60, R60, R2, RZ, 0x3c, !PT ;  /* 0x000000023c3c7212 */ /* 0x000fe200078e3cff */
[----:B------:R-:W-:Y:S01]  /*84d0*/  UIADD3 UR31, UPT, UPT, UR37, UR5, URZ ;  /* 0x00000005251f7290 */ /* 0x000fe2000fffe0ff */
[----:B------:R-:W-:Y:S01]  /*84e0*/  LOP3.LUT R61, R61, R0, RZ, 0x3c, !PT ;  /* 0x000000003d3d7212 */ /* 0x000fe200078e3cff */
[----:B------:R-:W-:Y:S01]  /*84f0*/  UIADD3 UR30, UPT, UPT, UR38, UR4, URZ ;  /* 0x00000004261e7290 */ /* 0x000fe2000fffe0ff */
[----:B------:R-:W-:Y:S02]  /*8500*/  SEL R59, R59, RZ, P0 ;  /* 0x000000ff3b3b7207 */ /* 0x000fe40000000000 */
[----:B------:R-:W-:Y:S01]  /*8510*/  SEL R22, R22, RZ, P1 ;  /* 0x000000ff16167207 */ /* 0x000fe20000800000 */
[----:B------:R-:W-:Y:S08]  /*8520*/  BRA.U UP0, `(.L_x_138) ;  /* 0xffffffd100987547 */ /* 0x000ff0000b83ffff */
[----:B------:R-:W-:-:S13]  /*8530*/  R2UR UR4, R56 ;  /* 0x00000000380472ca */ /* 0x000fda00000e0000 */
[----:B------:R-:W-:-:S09]  /*8540*/  UISETP.NE.AND UP0, UPT, UR4, URZ, UPT ;  /* 0x000000ff0400728c */ /* 0x000fd2000bf05270 */
[----:B------:R-:W-:Y:S05]  /*8550*/  BRA.U !UP0, `(.L_x_139) ;  /* 0x0000000108487547 */ /* 0x000fea000b800000 */
[----:B------:R-:W2:Y:S02]  /*8560*/  LDCU.64 UR4, c[0x0][0x890] ;  /* 0x00011200ff0477ac */ /* 0x000ea40008000a00 */
[----:B--2---:R-:W-:-:S04]  /*8570*/  UISETP.NE.U32.AND UP0, UPT, UR4, URZ, UPT ;  /* 0x000000ff0400728c */ /* 0x004fc8000bf05070 */
[----:B------:R-:W-:-:S09]  /*8580*/  UISETP.NE.AND.EX UP0, UPT, UR5, URZ, UPT, UP0 ;  /* 0x000000ff0500728c */ /* 0x000fd2000bf05300 */
[----:B------:R-:W-:Y:S05]  /*8590*/  BRA.U UP0, `(.L_x_140) ;  /* 0x00000001000c7547 */ /* 0x000fea000b800000 */
[----:B------:R-:W-:-:S13]  /*85a0*/  FSETP.NEU.AND P0, PT, R27, RZ, PT ;  /* 0x000000ff1b00720b */ /* 0x000fda0003f0d000 */
[----:B------:R-:W-:Y:S05]  /*85b0*/  @!P0 EXIT ;  /* 0x000000000000894d */ /* 0x000fea0003800000 */
[----:B------:R-:W-:Y:S05]  /*85c0*/  BRA `(.L_x_139) ;  /* 0x00000000002c7947 */ /* 0x000fea0003800000 */
.L_x_140:
[----:B------:R-:W-:Y:S01]  /*85d0*/  ISETP.NE.AND P0, PT, R58, RZ, PT ;  /* 0x000000ff3a00720c */ /* 0x000fe20003f05270 */
[----:B------:R-:W-:-:S12]  /*85e0*/  BSSY.RECONVERGENT B0, `(.L_x_139) ;  /* 0x0000009000007945 */ /* 0x000fd80003800200 */
[----:B------:R-:W-:Y:S05]  /*85f0*/  @P0 BRA `(.L_x_141) ;  /* 0x0000000000140947 */ /* 0x000fea0003800000 */
[----:B------:R-:W2:Y:S02]  /*8600*/  LDCU.64 UR4, c[0x0][0x888] ;  /* 0x00011100ff0477ac */ /* 0x000ea40008000a00 */
[----:B--2---:R-:W-:-:S04]  /*8610*/  ISETP.NE.U32.AND P0, PT, RZ, UR4, PT ;  /* 0x00000004ff007c0c */ /* 0x004fc8000bf05070 */
[----:B------:R-:W-:-:S13]  /*8620*/  ISETP.NE.AND.EX P0, PT, RZ, UR5, PT, P0 ;  /* 0x00000005ff007c0c */ /* 0x000fda000bf05300 */
[----:B------:R-:W-:Y:S05]  /*8630*/  @!P0 EXIT ;  /* 0x000000000000894d */ /* 0x000fea0003800000 */
[----:B------:R-:W-:Y:S05]  /*8640*/  BRA `(.L_x_142) ;  /* 0x0000000000087947 */ /* 0x000fea0003800000 */
.L_x_141:
[----:B------:R-:W-:-:S13]  /*8650*/  FSETP.NEU.AND P0, PT, R27, RZ, PT ;  /* 0x000000ff1b00720b */ /* 0x000fda0003f0d000 */
[----:B------:R-:W-:Y:S05]  /*8660*/  @!P0 EXIT ;  /* 0x000000000000894d */ /* 0x000fea0003800000 */
.L_x_142:
[----:B------:R-:W-:Y:S05]  /*8670*/  BSYNC.RECONVERGENT B0 ;  /* 0x0000000000007941 */ /* 0x000fea0003800200 */
.L_x_139:
[----:B------:R-:W2:Y:S01]  /*8680*/  S2UR UR5, SR_CgaCtaId ;  /* 0x00000000000579c3 */ /* 0x000ea20000008800 */
[----:B------:R-:W-:Y:S01]  /*8690*/  ULEA UR4, UR46, UR44, 0x3 ;  /* 0x0000002c2e047291 */ /* 0x000fe2000f8e18ff */
[----:B------:R-:W-:-:S04]  /*86a0*/  DEPBAR.LE SB0, 0x0 ;  /* 0x000080000000791a */ /* 0x000fc80000000000 */
[----:B------:R-:W-:-:S04]  /*86b0*/  UIADD3 UR4, UPT, UPT, UR4, 0xa0, URZ ;  /* 0x000000a004047890 */ /* 0x000fc8000fffe0ff */
[----:B--2---:R-:W-:-:S09]  /*86c0*/  UPRMT UR4, UR5, 0x654, UR4 ;  /* 0x0000065405047896 */ /* 0x004fd20008000004 */
[----:B------:R-:W-:Y:S01]  /*86d0*/  SYNCS.ARRIVE.TRANS64.RED.A1T0 RZ, [UR4], RZ ;  /* 0x000000ffffff79a7 */ /* 0x000fe20008100404 */
[----:B------:R-:W-:Y:S05]  /*86e0*/  EXIT ;  /* 0x000000000000794d */ /* 0x000fea0003800000 */
.L_x_25:
[----:B-1----:R1:W3:Y:S02]  /*86f0*/  SYNCS.PHASECHK.TRANS64.TRYWAIT P0, [R0+URZ+0x140], R2 ;  /* 0x00014002000075a7 */ /* 0x0022e400080011ff */
[----:B---3--:R-:W-:Y:S05]  /*8700*/  @!P0 NANOSLEEP.SYNCS 0x989680 ;  /* 0x009896800000895d */ /* 0x008fea0003900000 */
[----:B------:R-:W3:Y:S02]  /*8710*/  @!P0 SYNCS.PHASECHK.TRANS64 P0, [R0+URZ+0x140], R2 ;  /* 0x00014002000085a7 */ /* 0x000ee400080010ff */
[----:B---3--:R-:W-:Y:S05]  /*8720*/  @!P0 BRA `(.L_x_25) ;  /* 0xfffffffc00f08947 */ /* 0x008fea000383ffff */
[----:B------:R-:W-:Y:S05]  /*8730*/  BRA `(.L_x_143) ;  /* 0xffffff9000e47947 */ /* 0x000fea000383ffff */
.L_x_28:
[----:B-1----:R-:W-:-:S07]  /*8740*/  MOV R0, UR33 ;  /* 0x0000002100007c02 */ /* 0x002fce0008000f00 */
.L_x_144:
[----:B-1----:R1:W3:Y:S02]  /*8750*/  SYNCS.PHASECHK.TRANS64.TRYWAIT P0, [R0+URZ+0x40], R3 ;  /* 0x00004003000075a7 */ /* 0x0022e400080011ff */
[----:B---3--:R-:W-:Y:S05]  /*8760*/  @!P0 NANOSLEEP.SYNCS 0x989680 ;  /* 0x009896800000895d */ /* 0x008fea0003900000 */
[----:B------:R-:W3:Y:S02]  /*8770*/  @!P0 SYNCS.PHASECHK.TRANS64 P0, [R0+URZ+0x40], R3 ;  /* 0x00004003000085a7 */ /* 0x000ee400080010ff */
[----:B---3--:R-:W-:Y:S05]  /*8780*/  @!P0 BRA `(.L_x_144) ;  /* 0xfffffffc00f08947 */ /* 0x008fea000383ffff */
[----:B------:R-:W-:Y:S05]  /*8790*/  BRA `(.L_x_27) ;  /* 0xffffff9400247947 */ /* 0x000fea000383ffff */
.L_x_35:
[----:B-1----:R-:W-:-:S07]  /*87a0*/  MOV R0, UR9 ;  /* 0x0000000900007c02 */ /* 0x002fce0008000f00 */
.L_x_145:
[----:B-1----:R1:W3:Y:S02]  /*87b0*/  SYNCS.PHASECHK.TRANS64.TRYWAIT P0, [R0+URZ+0x40], R3 ;  /* 0x00004003000075a7 */ /* 0x0022e400080011ff */
[----:B---3--:R-:W-:Y:S05]  /*87c0*/  @!P0 NANOSLEEP.SYNCS 0x989680 ;  /* 0x009896800000895d */ /* 0x008fea0003900000 */
[----:B------:R-:W3:Y:S02]  /*87d0*/  @!P0 SYNCS.PHASECHK.TRANS64 P0, [R0+URZ+0x40], R3 ;  /* 0x00004003000085a7 */ /* 0x000ee400080010ff */
[----:B---3--:R-:W-:Y:S05]  /*87e0*/  @!P0 BRA `(.L_x_145) ;  /* 0xfffffffc00f08947 */ /* 0x008fea000383ffff */
[----:B------:R-:W-:Y:S05]  /*87f0*/  BRA `(.L_x_34) ;  /* 0xffffff9400e47947 */ /* 0x000fea000383ffff */
.L_x_40:
[----:B-1----:R1:W3:Y:S02]  /*8800*/  SYNCS.PHASECHK.TRANS64.TRYWAIT P0, [R3+URZ+0xd0], R0 ;  /* 0x0000d000030075a7 */ /* 0x0022e400080011ff */
[----:B---3--:R-:W-:Y:S05]  /*8810*/  @!P0 NANOSLEEP.SYNCS 0x989680 ;  /* 0x009896800000895d */ /* 0x008fea0003900000 */
[----:B------:R-:W3:Y:S02]  /*8820*/  @!P0 SYNCS.PHASECHK.TRANS64 P0, [R3+URZ+0xd0], R0 ;  /* 0x0000d000030085a7 */ /* 0x000ee400080010ff */
[----:B---3--:R-:W-:Y:S05]  /*8830*/  @!P0 BRA `(.L_x_40) ;  /* 0xfffffffc00f08947 */ /* 0x008fea000383ffff */
[----:B------:R-:W-:Y:S05]  /*8840*/  BRA `(.L_x_146) ;  /* 0xffffff9800847947 */ /* 0x000fea000383ffff */
.L_x_44:
[----:B------:R-:W-:-:S07]  /*8850*/  MOV R0, UR4 ;  /* 0x0000000400007c02 */ /* 0x000fce0008000f00 */
.L_x_147:
[----:B-1----:R1:W3:Y:S02]  /*8860*/  SYNCS.PHASECHK.TRANS64.TRYWAIT P0, [R0+URZ], R2 ;  /* 0x00000002000075a7 */ /* 0x0022e400080011ff */
[----:B---3--:R-:W-:Y:S05]  /*8870*/  @!P0 NANOSLEEP.SYNCS 0x989680 ;  /* 0x009896800000895d */ /* 0x008fea0003900000 */
[----:B------:R-:W3:Y:S02]  /*8880*/  @!P0 SYNCS.PHASECHK.TRANS64 P0, [R0+URZ], R2 ;  /* 0x00000002000085a7 */ /* 0x000ee400080010ff */
[----:B---3--:R-:W-:Y:S05]  /*8890*/  @!P0 BRA `(.L_x_147) ;  /* 0xfffffffc00f08947 */ /* 0x008fea000383ffff */
[----:B------:R-:W-:Y:S05]  /*88a0*/  BRA `(.L_x_148) ;  /* 0xffffffa000307947 */ /* 0x000fea000383ffff */
.L_x_45:
[----:B------:R-:W-:-:S07]  /*88b0*/  MOV R0, UR5 ;  /* 0x0000000500007c02 */ /* 0x000fce0008000f00 */
.L_x_149:
[----:B-1----:R1:W3:Y:S02]  /*88c0*/  SYNCS.PHASECHK.TRANS64.TRYWAIT P0, [R0+URZ], R3 ;  /* 0x00000003000075a7 */ /* 0x0022e400080011ff */
[----:B---3--:R-:W-:Y:S05]  /*88d0*/  @!P0 NANOSLEEP.SYNCS 0x989680 ;  /* 0x009896800000895d */ /* 0x008fea0003900000 */
[----:B------:R-:W3:Y:S02]  /*88e0*/  @!P0 SYNCS.PHASECHK.TRANS64 P0, [R0+URZ], R3 ;  /* 0x00000003000085a7 */ /* 0x000ee400080010ff */
[----:B---3--:R-:W-:Y:S05]  /*88f0*/  @!P0 BRA `(.L_x_149) ;  /* 0xfffffffc00f08947 */ /* 0x008fea000383ffff */
[----:B------:R-:W-:Y:S05]  /*8900*/  BRA `(.L_x_150) ;  /* 0xffffffa0003c7947 */ /* 0x000fea000383ffff */
.L_x_46:
[----:B------:R-:W-:-:S07]  /*8910*/  MOV R0, UR5 ;  /* 0x0000000500007c02 */ /* 0x000fce0008000f00 */
.L_x_151:
[----:B-1----:R1:W3:Y:S02]  /*8920*/  SYNCS.PHASECHK.TRANS64.TRYWAIT P0, [R0+URZ], R3 ;  /* 0x00000003000075a7 */ /* 0x0022e400080011ff */
[----:B---3--:R-:W-:Y:S05]  /*8930*/  @!P0 NANOSLEEP.SYNCS 0x989680 ;  /* 0x009896800000895d */ /* 0x008fea0003900000 */
[----:B------:R-:W3:Y:S02]  /*8940*/  @!P0 SYNCS.PHASECHK.TRANS64 P0, [R0+URZ], R3 ;  /* 0x00000003000085a7 */ /* 0x000ee400080010ff */
[----:B---3--:R-:W-:Y:S05]  /*8950*/  @!P0 BRA `(.L_x_151) ;  /* 0xfffffffc00f08947 */ /* 0x008fea000383ffff */
[----:B------:R-:W-:Y:S05]  /*8960*/  BRA `(.L_x_152) ;  /* 0xffffffa000487947 */ /* 0x000fea000383ffff */
.L_x_47:
[----:B------:R-:W-:-:S07]  /*8970*/  MOV R0, UR5 ;  /* 0x0000000500007c02 */ /* 0x000fce0008000f00 */
.L_x_153:
[----:B-1----:R1:W3:Y:S02]  /*8980*/  SYNCS.PHASECHK.TRANS64.TRYWAIT P0, [R0+URZ], R3 ;  /* 0x00000003000075a7 */ /* 0x0022e400080011ff */
[----:B---3--:R-:W-:Y:S05]  /*8990*/  @!P0 NANOSLEEP.SYNCS 0x989680 ;  /* 0x009896800000895d */ /* 0x008fea0003900000 */
[----:B------:R-:W3:Y:S02]  /*89a0*/  @!P0 SYNCS.PHASECHK.TRANS64 P0, [R0+URZ], R3 ;  /* 0x00000003000085a7 */ /* 0x000ee400080010ff */
[----:B---3--:R-:W-:Y:S05]  /*89b0*/  @!P0 BRA `(.L_x_153) ;  /* 0xfffffffc00f08947 */ /* 0x008fea000383ffff */
[----:B------:R-:W-:Y:S05]  /*89c0*/  BRA `(.L_x_154) ;  /* 0xffffffa000547947 */ /* 0x000fea000383ffff */
.L_x_48:
[----:B------:R-:W-:-:S07]  /*89d0*/  MOV R0, UR5 ;  /* 0x0000000500007c02 */ /* 0x000fce0008000f00 */
.L_x_155:
[----:B-1----:R1:W3:Y:S02]  /*89e0*/  SYNCS.PHASECHK.TRANS64.TRYWAIT P0, [R0+URZ], R3 ;  /* 0x00000003000075a7 */ /* 0x0022e400080011ff */
[----:B---3--:R-:W-:Y:S05]  /*89f0*/  @!P0 NANOSLEEP.SYNCS 0x989680 ;  /* 0x009896800000895d */ /* 0x008fea0003900000 */
[----:B------:R-:W3:Y:S02]  /*8a00*/  @!P0 SYNCS.PHASECHK.TRANS64 P0, [R0+URZ], R3 ;  /* 0x00000003000085a7 */ /* 0x000ee400080010ff */
[----:B---3--:R-:W-:Y:S05]  /*8a10*/  @!P0 BRA `(.L_x_155) ;  /* 0xfffffffc00f08947 */ /* 0x008fea000383ffff */
[----:B------:R-:W-:Y:S05]  /*8a20*/  BRA `(.L_x_156) ;  /* 0xffffffa000607947 */ /* 0x000fea000383ffff */
.L_x_49:
[----:B------:R-:W-:-:S07]  /*8a30*/  MOV R0, UR5 ;  /* 0x0000000500007c02 */ /* 0x000fce0008000f00 */
.L_x_157:
[----:B-1----:R1:W3:Y:S02]  /*8a40*/  SYNCS.PHASECHK.TRANS64.TRYWAIT P0, [R0+URZ], R3 ;  /* 0x00000003000075a7 */ /* 0x0022e400080011ff */
[----:B---3--:R-:W-:Y:S05]  /*8a50*/  @!P0 NANOSLEEP.SYNCS 0x989680 ;  /* 0x009896800000895d */ /* 0x008fea0003900000 */
[----:B------:R-:W3:Y:S02]  /*8a60*/  @!P0 SYNCS.PHASECHK.TRANS64 P0, [R0+URZ], R3 ;  /* 0x00000003000085a7 */ /* 0x000ee400080010ff */
[----:B---3--:R-:W-:Y:S05]  /*8a70*/  @!P0 BRA `(.L_x_157) ;  /* 0xfffffffc00f08947 */ /* 0x008fea000383ffff */
[----:B------:R-:W-:Y:S05]  /*8a80*/  BRA `(.L_x_158) ;  /* 0xffffffa0006c7947 */ /* 0x000fea000383ffff */
.L_x_50:
[----:B------:R-:W-:-:S07]  /*8a90*/  MOV R0, UR5 ;  /* 0x0000000500007c02 */ /* 0x000fce0008000f00 */
.L_x_159:
[----:B-1----:R1:W3:Y:S02]  /*8aa0*/  SYNCS.PHASECHK.TRANS64.TRYWAIT P0, [R0+URZ], R3 ;  /* 0x00000003000075a7 */ /* 0x0022e400080011ff */
[----:B---3--:R-:W-:Y:S05]  /*8ab0*/  @!P0 NANOSLEEP.SYNCS 0x989680 ;  /* 0x009896800000895d */ /* 0x008fea0003900000 */
[----:B------:R-:W3:Y:S02]  /*8ac0*/  @!P0 SYNCS.PHASECHK.TRANS64 P0, [R0+URZ], R3 ;  /* 0x00000003000085a7 */ /* 0x000ee400080010ff */
[----:B---3--:R-:W-:Y:S05]  /*8ad0*/  @!P0 BRA `(.L_x_159) ;  /* 0xfffffffc00f08947 */ /* 0x008fea000383ffff */
[----:B------:R-:W-:Y:S05]  /*8ae0*/  BRA `(.L_x_160) ;  /* 0xffffffa000787947 */ /* 0x000fea000383ffff */
.L_x_53:
[----:B--2---:R2:W3:Y:S02]  /*8af0*/  SYNCS.PHASECHK.TRANS64.TRYWAIT P0, [R2+URZ+0x130], R4 ;  /* 0x00013004020075a7 */ /* 0x0044e400080011ff */
[----:B---3--:R-:W-:Y:S05]  /*8b00*/  @!P0 NANOSLEEP.SYNCS 0x989680 ;  /* 0x009896800000895d */ /* 0x008fea0003900000 */
[----:B------:R-:W3:Y:S02]  /*8b10*/  @!P0 SYNCS.PHASECHK.TRANS64 P0, [R2+URZ+0x130], R4 ;  /* 0x00013004020085a7 */ /* 0x000ee400080010ff */
[----:B---3--:R-:W-:Y:S05]  /*8b20*/  @!P0 BRA `(.L_x_53) ;  /* 0xfffffffc00f08947 */ /* 0x008fea000383ffff */
[----:B------:R-:W-:Y:S05]  /*8b30*/  BRA `(.L_x_161) ;  /* 0xffffffa000dc7947 */ /* 0x000fea000383ffff */
.L_x_54:
[----:B------:R-:W-:-:S07]  /*8b40*/  MOV R2, UR4 ;  /* 0x0000000400027c02 */ /* 0x000fce0008000f00 */
.L_x_162:
[----:B--2---:R2:W3:Y:S02]  /*8b50*/  SYNCS.PHASECHK.TRANS64.TRYWAIT P0, [R2+URZ+0xe0], R5 ;  /* 0x0000e005020075a7 */ /* 0x0044e400080011ff */
[----:B---3--:R-:W-:Y:S05]  /*8b60*/  @!P0 NANOSLEEP.SYNCS 0x989680 ;  /* 0x009896800000895d */ /* 0x008fea0003900000 */
[----:B------:R-:W3:Y:S02]  /*8b70*/  @!P0 SYNCS.PHASECHK.TRANS64 P0, [R2+URZ+0xe0], R5 ;  /* 0x0000e005020085a7 */ /* 0x000ee400080010ff */
[----:B---3--:R-:W-:Y:S05]  /*8b80*/  @!P0 BRA `(.L_x_162) ;  /* 0xfffffffc00f08947 */ /* 0x008fea000383ffff */
[----:B------:R-:W-:Y:S05]  /*8b90*/  BRA `(.L_x_163) ;  /* 0xffffffa000ec7947 */ /* 0x000fea000383ffff */
.L_x_55:
[----:B--2---:R2:W3:Y:S02]  /*8ba0*/  SYNCS.PHASECHK.TRANS64.TRYWAIT P1, [R2+URZ+0xd0], R4 ;  /* 0x0000d004020075a7 */ /* 0x0044e400080211ff */
[----:B---3--:R-:W-:Y:S05]  /*8bb0*/  @!P1 NANOSLEEP.SYNCS 0x989680 ;  /* 0x009896800000995d */ /* 0x008fea0003900000 */
[----:B------:R-:W3:Y:S02]  /*8bc0*/  @!P1 SYNCS.PHASECHK.TRANS64 P1, [R2+URZ+0xd0], R4 ;  /* 0x0000d004020095a7 */ /* 0x000ee400080210ff */
[----:B---3--:R-:W-:Y:S05]  /*8bd0*/  @!P1 BRA `(.L_x_55) ;  /* 0xfffffffc00f09947 */ /* 0x008fea000383ffff */
[----:B------:R-:W-:Y:S05]  /*8be0*/  BRA `(.L_x_164) ;  /* 0xffffffa4001c7947 */ /* 0x000fea000383ffff */
.L_x_58:
[----:B------:R-:W-:-:S07]  /*8bf0*/  MOV R0, UR4 ;  /* 0x0000000400007c02 */ /* 0x000fce0008000f00 */
.L_x_165:
[----:B--2---:R2:W3:Y:S02]  /*8c00*/  SYNCS.PHASECHK.TRANS64.TRYWAIT P0, [R0+URZ+0xe0], R2 ;  /* 0x0000e002000075a7 */ /* 0x0044e400080011ff */
[----:B---3--:R-:W-:Y:S05]  /*8c10*/  @!P0 NANOSLEEP.SYNCS 0x989680 ;  /* 0x009896800000895d */ /* 0x008fea0003900000 */
[----:B------:R-:W3:Y:S02]  /*8c20*/  @!P0 SYNCS.PHASECHK.TRANS64 P0, [R0+URZ+0xe0], R2 ;  /* 0x0000e002000085a7 */ /* 0x000ee400080010ff */
[----:B---3--:R-:W-:Y:S05]  /*8c30*/  @!P0 BRA `(.L_x_165) ;  /* 0xfffffffc00f08947 */ /* 0x008fea000383ffff */
[----:B------:R-:W-:Y:S05]  /*8c40*/  BRA `(.L_x_57) ;  /* 0xffffffa400707947 */ /* 0x000fea000383ffff */
.L_x_65:
[----:B-1----:R1:W2:Y:S02]  /*8c50*/  SYNCS.PHASECHK.TRANS64.TRYWAIT P1, [R0+URZ+0xd0], R2 ;  /* 0x0000d002000075a7 */ /* 0x0022a400080211ff */
[----:B--2---:R-:W-:Y:S05]  /*8c60*/  @!P1 NANOSLEEP.SYNCS 0x989680 ;  /* 0x009896800000995d */ /* 0x004fea0003900000 */
[----:B------:R-:W2:Y:S02]  /*8c70*/  @!P1 SYNCS.PHASECHK.TRANS64 P1, [R0+URZ+0xd0], R2 ;  /* 0x0000d002000095a7 */ /* 0x000ea400080210ff */
[----:B--2---:R-:W-:Y:S05]  /*8c80*/  @!P1 BRA `(.L_x_65) ;  /* 0xfffffffc00f09947 */ /* 0x004fea000383ffff */
[----:B------:R-:W-:Y:S05]  /*8c90*/  BRA `(.L_x_166) ;  /* 0xffffffa800e87947 */ /* 0x000fea000383ffff */
.L_x_66:
[----:B------:R-:W-:-:S07]  /*8ca0*/  MOV R2, UR31 ;  /* 0x0000001f00027c02 */ /* 0x000fce0008000f00 */
.L_x_167:
[----:B-1----:R1:W2:Y:S02]  /*8cb0*/  SYNCS.PHASECHK.TRANS64.TRYWAIT P0, [R2+URZ+0x110], R0 ;  /* 0x00011000020075a7 */ /* 0x0022a400080011ff */
[----:B--2---:R-:W-:Y:S05]  /*8cc0*/  @!P0 NANOSLEEP.SYNCS 0x989680 ;  /* 0x009896800000895d */ /* 0x004fea0003900000 */
[----:B------:R-:W2:Y:S02]  /*8cd0*/  @!P0 SYNCS.PHASECHK.TRANS64 P0, [R2+URZ+0x110], R0 ;  /* 0x00011000020085a7 */ /* 0x000ea400080010ff */
[----:B--2---:R-:W-:Y:S05]  /*8ce0*/  @!P0 BRA `(.L_x_167) ;  /* 0xfffffffc00f08947 */ /* 0x004fea000383ffff */
[----:B------:R-:W-:Y:S05]  /*8cf0*/  BRA `(.L_x_168) ;  /* 0xffffffac00387947 */ /* 0x000fea000383ffff */
.L_x_69:
[----:B------:R-:W-:Y:S07]  /*8d00*/  MOV R0, UR5 ;  /* 0x0000000500007c02 */ /* 0x000fee0008000f00 */
.L_x_169:
[----:B-1----:R1:W2:Y:S02]  /*8d10*/  SYNCS.PHASECHK.TRANS64.TRYWAIT P0, [R0+URZ], R2 ;  /* 0x00000002000075a7 */ /* 0x0022a400080011ff */
[----:B--2---:R-:W-:Y:S05]  /*8d20*/  @!P0 NANOSLEEP.SYNCS 0x989680 ;  /* 0x009896800000895d */ /* 0x004fea0003900000 */
[----:B------:R-:W2:Y:S02]  /*8d30*/  @!P0 SYNCS.PHASECHK.TRANS64 P0, [R0+URZ], R2 ;  /* 0x00000002000085a7 */ /* 0x000ea400080010ff */
[----:B--2---:R-:W-:Y:S05]  /*8d40*/  @!P0 BRA `(.L_x_169) ;  /* 0xfffffffc00f08947 */ /* 0x004fea000383ffff */
[----:B------:R-:W-:Y:S05]  /*8d50*/  BRA `(.L_x_68) ;  /* 0xffffffac00547947 */ /* 0x000fea000383ffff */
.L_x_72:
[----:B------:R-:W-:-:S07]  /*8d60*/  MOV R0, UR4 ;  /* 0x0000000400007c02 */ /* 0x000fce0008000f00 */
.L_x_170:
[----:B--2---:R2:W4:Y:S02]  /*8d70*/  SYNCS.PHASECHK.TRANS64.TRYWAIT P0, [R0+URZ], R2 ;  /* 0x00000002000075a7 */ /* 0x00452400080011ff */
[----:B----4-:R-:W-:Y:S05]  /*8d80*/  @!P0 NANOSLEEP.SYNCS 0x989680 ;  /* 0x009896800000895d */ /* 0x010fea0003900000 */
[----:B------:R-:W4:Y:S02]  /*8d90*/  @!P0 SYNCS.PHASECHK.TRANS64 P0, [R0+URZ], R2 ;  /* 0x00000002000085a7 */ /* 0x000f2400080010ff */
[----:B----4-:R-:W-:Y:S05]  /*8da0*/  @!P0 BRA `(.L_x_170) ;  /* 0xfffffffc00f08947 */ /* 0x010fea000383ffff */
[----:B------:R-:W-:Y:S05]  /*8db0*/  BRA `(.L_x_171) ;  /* 0xffffffb000307947 */ /* 0x000fea000383ffff */
.L_x_73:
[----:B------:R-:W-:-:S07]  /*8dc0*/  MOV R0, UR5 ;  /* 0x0000000500007c02 */ /* 0x000fce0008000f00 */
.L_x_172:
[----:B-1----:R1:W2:Y:S02]  /*8dd0*/  SYNCS.PHASECHK.TRANS64.TRYWAIT P0, [R0+URZ], R3 ;  /* 0x00000003000075a7 */ /* 0x0022a400080011ff */
[----:B--2---:R-:W-:Y:S05]  /*8de0*/  @!P0 NANOSLEEP.SYNCS 0x989680 ;  /* 0x009896800000895d */ /* 0x004fea0003900000 */
[----:B------:R-:W2:Y:S02]  /*8df0*/  @!P0 SYNCS.PHASECHK.TRANS64 P0, [R0+URZ], R3 ;  /* 0x00000003000085a7 */ /* 0x000ea400080010ff */
[----:B--2---:R-:W-:Y:S05]  /*8e00*/  @!P0 BRA `(.L_x_172) ;  /* 0xfffffffc00f08947 */ /* 0x004fea000383ffff */
[----:B------:R-:W-:Y:S05]  /*8e10*/  BRA `(.L_x_173) ;  /* 0xffffffb0003c7947 */ /* 0x000fea000383ffff */
.L_x_74:
[----:B------:R-:W-:-:S07]  /*8e20*/  MOV R0, UR5 ;  /* 0x0000000500007c02 */ /* 0x000fce0008000f00 */
.L_x_174:
[----:B-1----:R1:W2:Y:S02]  /*8e30*/  SYNCS.PHASECHK.TRANS64.TRYWAIT P0, [R0+URZ], R3 ;  /* 0x00000003000075a7 */ /* 0x0022a400080011ff */
[----:B--2---:R-:W-:Y:S05]  /*8e40*/  @!P0 NANOSLEEP.SYNCS 0x989680 ;  /* 0x009896800000895d */ /* 0x004fea0003900000 */
[----:B------:R-:W2:Y:S02]  /*8e50*/  @!P0 SYNCS.PHASECHK.TRANS64 P0, [R0+URZ], R3 ;  /* 0x00000003000085a7 */ /* 0x000ea400080010ff */
[----:B--2---:R-:W-:Y:S05]  /*8e60*/  @!P0 BRA `(.L_x_174) ;  /* 0xfffffffc00f08947 */ /* 0x004fea000383ffff */
[----:B------:R-:W-:Y:S05]  /*8e70*/  BRA `(.L_x_175) ;  /* 0xffffffb000487947 */ /* 0x000fea000383ffff */
.L_x_75:
[----:B-1----:R-:W-:-:S07]  /*8e80*/  MOV R0, UR4 ;  /* 0x0000000400007c02 */ /* 0x002fce0008000f00 */
.L_x_176:
[----:B-1----:R1:W2:Y:S02]  /*8e90*/  SYNCS.PHASECHK.TRANS64.TRYWAIT P0, [R0+URZ], R2 ;  /* 0x00000002000075a7 */ /* 0x0022a400080011ff */
[----:B--2---:R-:W-:Y:S05]  /*8ea0*/  @!P0 NANOSLEEP.SYNCS 0x989680 ;  /* 0x009896800000895d */ /* 0x004fea0003900000 */
[----:B------:R-:W2:Y:S02]  /*8eb0*/  @!P0 SYNCS.PHASECHK.TRANS64 P0, [R0+URZ], R2 ;  /* 0x00000002000085a7 */ /* 0x000ea400080010ff */
[----:B--2---:R-:W-:Y:S05]  /*8ec0*/  @!P0 BRA `(.L_x_176) ;  /* 0xfffffffc00f08947 */ /* 0x004fea000383ffff */
[----:B------:R-:W-:Y:S05]  /*8ed0*/  BRA `(.L_x_177) ;  /* 0xffffffb000547947 */ /* 0x000fea000383ffff */
.L_x_80:
[----:B-1----:R1:W2:Y:S02]  /*8ee0*/  SYNCS.PHASECHK.TRANS64.TRYWAIT P0, [R8+URZ+0xd0], R0 ;  /* 0x0000d000080075a7 */ /* 0x0022a400080011ff */
[----:B--2---:R-:W-:Y:S05]  /*8ef0*/  @!P0 NANOSLEEP.SYNCS 0x989680 ;  /* 0x009896800000895d */ /* 0x004fea0003900000 */
[----:B------:R-:W2:Y:S02]  /*8f00*/  @!P0 SYNCS.PHASECHK.TRANS64 P0, [R8+URZ+0xd0], R0 ;  /* 0x0000d000080085a7 */ /* 0x000ea400080010ff */
[----:B--2---:R-:W-:Y:S05]  /*8f10*/  @!P0 BRA `(.L_x_80) ;  /* 0xfffffffc00f08947 */ /* 0x004fea000383ffff */
[----:B------:R-:W-:Y:S05]  /*8f20*/  BRA `(.L_x_178) ;  /* 0xffffffb400987947 */ /* 0x000fea000383ffff */
.L_x_83:
[----:B-1----:R-:W-:Y:S07]  /*8f30*/  MOV R0, UR21 ;  /* 0x0000001500007c02 */ /* 0x002fee0008000f00 */
.L_x_179:
[----:B-1----:R1:W2:Y:S02]  /*8f40*/  SYNCS.PHASECHK.TRANS64.TRYWAIT P1, [R0+URZ+0xc8], R2 ;  /* 0x0000c802000075a7 */ /* 0x0022a400080211ff */
[----:B--2---:R-:W-:Y:S05]  /*8f50*/  @!P1 NANOSLEEP.SYNCS 0x989680 ;  /* 0x009896800000995d */ /* 0x004fea0003900000 */
[----:B------:R-:W2:Y:S02]  /*8f60*/  @!P1 SYNCS.PHASECHK.TRANS64 P1, [R0+URZ+0xc8], R2 ;  /* 0x0000c802000095a7 */ /* 0x000ea400080210ff */
[----:B--2---:R-:W-:Y:S05]  /*8f70*/  @!P1 BRA `(.L_x_179) ;  /* 0xfffffffc00f09947 */ /* 0x004fea000383ffff */
[----:B------:R-:W-:Y:S05]  /*8f80*/  BRA `(.L_x_82) ;  /* 0xffffffbc00147947 */ /* 0x000fea000383ffff */
.L_x_86:
[----:B-1----:R-:W-:Y:S07]  /*8f90*/  MOV R0, UR21 ;  /* 0x0000001500007c02 */ /* 0x002fee0008000f00 */
.L_x_180:
[----:B-1----:R1:W2:Y:S02]  /*8fa0*/  SYNCS.PHASECHK.TRANS64.TRYWAIT P0, [R0+URZ+0xa0], R4 ;  /* 0x0000a004000075a7 */ /* 0x0022a400080011ff */
[----:B--2---:R-:W-:Y:S05]  /*8fb0*/  @!P0 NANOSLEEP.SYNCS 0x989680 ;  /* 0x009896800000895d */ /* 0x004fea0003900000 */
[----:B------:R-:W2:Y:S02]  /*8fc0*/  @!P0 SYNCS.PHASECHK.TRANS64 P0, [R0+URZ+0xa0], R4 ;  /* 0x0000a004000085a7 */ /* 0x000ea400080010ff */
[----:B--2---:R-:W-:Y:S05]  /*8fd0*/  @!P0 BRA `(.L_x_180) ;  /* 0xfffffffc00f08947 */ /* 0x004fea000383ffff */
[----:B------:R-:W-:Y:S05]  /*8fe0*/  BRA `(.L_x_181) ;  /* 0xffffffbc006c7947 */ /* 0x000fea000383ffff */
.L_x_87:
[----:B------:R-:W-:Y:S07]  /*8ff0*/  MOV R0, UR21 ;  /* 0x0000001500007c02 */ /* 0x000fee0008000f00 */
.L_x_182:
[----:B-1----:R1:W2:Y:S02]  /*9000*/  SYNCS.PHASECHK.TRANS64.TRYWAIT P0, [R0+URZ+0xa8], R4 ;  /* 0x0000a804000075a7 */ /* 0x0022a400080011ff */
[----:B--2---:R-:W-:Y:S05]  /*9010*/  @!P0 NANOSLEEP.SYNCS 0x989680 ;  /* 0x009896800000895d */ /* 0x004fea0003900000 */
[----:B------:R-:W2:Y:S02]  /*9020*/  @!P0 SYNCS.PHASECHK.TRANS64 P0, [R0+URZ+0xa8], R4 ;  /* 0x0000a804000085a7 */ /* 0x000ea400080010ff */
[----:B--2---:R-:W-:Y:S05]  /*9030*/  @!P0 BRA `(.L_x_182) ;  /* 0xfffffffc00f08947 */ /* 0x004fea000383ffff */
[----:B------:R-:W-:Y:S05]  /*9040*/  BRA `(.L_x_183) ;  /* 0xffffffbc00a47947 */ /* 0x000fea000383ffff */
.L_x_88:
[----:B------:R-:W-:Y:S07]  /*9050*/  MOV R0, UR21 ;  /* 0x0000001500007c02 */ /* 0x000fee0008000f00 */
.L_x_184:
[----:B-1----:R1:W2:Y:S02]  /*9060*/  SYNCS.PHASECHK.TRANS64.TRYWAIT P0, [R0+URZ+0xb0], R4 ;  /* 0x0000b004000075a7 */ /* 0x0022a400080011ff */
[----:B--2---:R-:W-:Y:S05]  /*9070*/  @!P0 NANOSLEEP.SYNCS 0x989680 ;  /* 0x009896800000895d */ /* 0x004fea0003900000 */
[----:B------:R-:W2:Y:S02]  /*9080*/  @!P0 SYNCS.PHASECHK.TRANS64 P0, [R0+URZ+0xb0], R4 ;  /* 0x0000b004000085a7 */ /* 0x000ea400080010ff */
[----:B--2---:R-:W-:Y:S05]  /*9090*/  @!P0 BRA `(.L_x_184) ;  /* 0xfffffffc00f08947 */ /* 0x004fea000383ffff */
[----:B------:R-:W-:Y:S05]  /*90a0*/  BRA `(.L_x_185) ;  /* 0xffffffbc00e87947 */ /* 0x000fea000383ffff */
.L_x_89:
[----:B------:R-:W-:Y:S07]  /*90b0*/  MOV R0, UR21 ;  /* 0x0000001500007c02 */ /* 0x000fee0008000f00 */
.L_x_186:
[----:B-1----:R1:W2:Y:S02]  /*90c0*/  SYNCS.PHASECHK.TRANS64.TRYWAIT P0, [R0+URZ+0xb8], R4 ;  /* 0x0000b804000075a7 */ /* 0x0022a400080011ff */
[----:B--2---:R-:W-:Y:S05]  /*90d0*/  @!P0 NANOSLEEP.SYNCS 0x989680 ;  /* 0x009896800000895d */ /* 0x004fea0003900000 */
[----:B------:R-:W2:Y:S02]  /*90e0*/  @!P0 SYNCS.PHASECHK.TRANS64 P0, [R0+URZ+0xb8], R4 ;  /* 0x0000b804000085a7 */ /* 0x000ea400080010ff */
[----:B--2---:R-:W-:Y:S05]  /*90f0*/  @!P0 BRA `(.L_x_186) ;  /* 0xfffffffc00f08947 */ /* 0x004fea000383ffff */
[----:B------:R-:W-:Y:S05]  /*9100*/  BRA `(.L_x_187) ;  /* 0xffffffc000307947 */ /* 0x000fea000383ffff */
.L_x_91:
[----:B------:R-:W-:-:S07]  /*9110*/  MOV R0, UR21 ;  /* 0x0000001500007c02 */ /* 0x000fce0008000f00 */
.L_x_188:
[----:B--2---:R2:W4:Y:S02]  /*9120*/  SYNCS.PHASECHK.TRANS64.TRYWAIT P0, [R0+URZ+0xa0], R2 ;  /* 0x0000a002000075a7 */ /* 0x00452400080011ff */
[----:B----4-:R-:W-:Y:S05]  /*9130*/  @!P0 NANOSLEEP.SYNCS 0x989680 ;  /* 0x009896800000895d */ /* 0x010fea0003900000 */
[----:B------:R-:W4:Y:S02]  /*9140*/  @!P0 SYNCS.PHASECHK.TRANS64 P0, [R0+URZ+0xa0], R2 ;  /* 0x0000a002000085a7 */ /* 0x000f2400080010ff */
[----:B----4-:R-:W-:Y:S05]  /*9150*/  @!P0 BRA `(.L_x_188) ;  /* 0xfffffffc00f08947 */ /* 0x010fea000383ffff */
[----:B------:R-:W-:Y:S05]  /*9160*/  BRA `(.L_x_189) ;  /* 0xffffffc000a87947 */ /* 0x000fea000383ffff */
.L_x_92:
[----:B--2---:R-:W-:-:S07]  /*9170*/  MOV R0, UR21 ;  /* 0x0000001500007c02 */ /* 0x004fce0008000f00 */
.L_x_190:
[----:B--2---:R2:W4:Y:S02]  /*9180*/  SYNCS.PHASECHK.TRANS64.TRYWAIT P0, [R0+URZ+0xa8], R2 ;  /* 0x0000a802000075a7 */ /* 0x00452400080011ff */
[----:B----4-:R-:W-:Y:S05]  /*9190*/  @!P0 NANOSLEEP.SYNCS 0x989680 ;  /* 0x009896800000895d */ /* 0x010fea0003900000 */
[----:B------:R-:W4:Y:S02]  /*91a0*/  @!P0 SYNCS.PHASECHK.TRANS64 P0, [R0+URZ+0xa8], R2 ;  /* 0x0000a802000085a7 */ /* 0x000f2400080010ff */
[----:B----4-:R-:W-:Y:S05]  /*91b0*/  @!P0 BRA `(.L_x_190) ;  /* 0xfffffffc00f08947 */ /* 0x010fea000383ffff */
[----:B------:R-:W-:Y:S05]  /*91c0*/  BRA `(.L_x_191) ;  /* 0xffffffc000987947 */ /* 0x000fea000383ffff */
.L_x_93:
[----:B--2---:R-:W-:-:S07]  /*91d0*/  MOV R0, UR21 ;  /* 0x0000001500007c02 */ /* 0x004fce0008000f00 */
.L_x_192:
[----:B--2---:R2:W4:Y:S02]  /*91e0*/  SYNCS.PHASECHK.TRANS64.TRYWAIT P0, [R0+URZ+0xb0], R2 ;  /* 0x0000b002000075a7 */ /* 0x00452400080011ff */
[----:B----4-:R-:W-:Y:S05]  /*91f0*/  @!P0 NANOSLEEP.SYNCS 0x989680 ;  /* 0x009896800000895d */ /* 0x010fea0003900000 */
[----:B------:R-:W4:Y:S02]  /*9200*/  @!P0 SYNCS.PHASECHK.TRANS64 P0, [R0+URZ+0xb0], R2 ;  /* 0x0000b002000085a7 */ /* 0x000f2400080010ff */
[----:B----4-:R-:W-:Y:S05]  /*9210*/  @!P0 BRA `(.L_x_192) ;  /* 0xfffffffc00f08947 */ /* 0x010fea000383ffff */
[----:B------:R-:W-:Y:S05]  /*9220*/  BRA `(.L_x_193) ;  /* 0xffffffc000887947 */ /* 0x000fea000383ffff */
.L_x_95:
[----:B-1----:R1:W2:Y:S02]  /*9230*/  SYNCS.PHASECHK.TRANS64.TRYWAIT P0, [R3+URZ+0xd0], R0 ;  /* 0x0000d000030075a7 */ /* 0x0022a400080011ff */
[----:B--2---:R-:W-:Y:S05]  /*9240*/  @!P0 NANOSLEEP.SYNCS 0x989680 ;  /* 0x009896800000895d */ /* 0x004fea0003900000 */
[----:B------:R-:W2:Y:S02]  /*9250*/  @!P0 SYNCS.PHASECHK.TRANS64 P0, [R3+URZ+0xd0], R0 ;  /* 0x0000d000030085a7 */ /* 0x000ea400080010ff */
[----:B--2---:R-:W-:Y:S05]  /*9260*/  @!P0 BRA `(.L_x_95) ;  /* 0xfffffffc00f08947 */ /* 0x004fea000383ffff */
[----:B------:R-:W-:Y:S05]  /*9270*/  BRA `(.L_x_194) ;  /* 0xffffffc400587947 */ /* 0x000fea000383ffff */
.L_x_106:
[----:B-1----:R-:W-:Y:S04]  /*9280*/  MOV R0, UR44 ;  /* 0x0000002c00007c02 */ /* 0x002fe80008000f00 */
[----:B------:R1:W2:Y:S03]  /*9290*/  SYNCS.PHASECHK.TRANS64.TRYWAIT P1, [R0+URZ+0x80], R3 ;  /* 0x00008003000075a7 */ /* 0x0002a600080211ff */
[----:B--2---:R-:W-:Y:S05]  /*92a0*/  @!P1 NANOSLEEP.SYNCS 0x989680 ;  /* 0x009896800000995d */ /* 0x004fea0003900000 */
[----:B------:R-:W2:Y:S02]  /*92b0*/  @!P1 SYNCS.PHASECHK.TRANS64 P1, [R0+URZ+0x80], R3 ;  /* 0x00008003000095a7 */ /* 0x000ea400080210ff */
[----:B--2---:R-:W-:Y:S05]  /*92c0*/  @!P1 BRA `(.L_x_106) ;  /* 0xfffffffc00ec9947 */ /* 0x004fea000383ffff */
[----:B------:R-:W-:Y:S05]  /*92d0*/  BRA `(.L_x_105) ;  /* 0xffffffd000ec7947 */ /* 0x000fea000383ffff */
.L_x_108:
[----:B-1----:R1:W3:Y:S02]  /*92e0*/  SYNCS.PHASECHK.TRANS64.TRYWAIT P0, [R71+URZ+0xf0], R2 ;  /* 0x0000f002470075a7 */ /* 0x0022e400080011ff */
[----:B---3--:R-:W-:Y:S05]  /*92f0*/  @!P0 NANOSLEEP.SYNCS 0x989680 ;  /* 0x009896800000895d */ /* 0x008fea0003900000 */
[----:B------:R-:W3:Y:S02]  /*9300*/  @!P0 SYNCS.PHASECHK.TRANS64 P0, [R71+URZ+0xf0], R2 ;  /* 0x0000f002470085a7 */ /* 0x000ee400080010ff */
[----:B---3--:R-:W-:Y:S05]  /*9310*/  @!P0 BRA `(.L_x_108) ;  /* 0xfffffffc00f08947 */ /* 0x008fea000383ffff */
[----:B------:R-:W-:Y:S05]  /*9320*/  BRA `(.L_x_107) ;  /* 0xffffffd400187947 */ /* 0x000fea000383ffff */
.L_x_117:
[----:B-1----:R1:W2:Y:S02]  /*9330*/  SYNCS.PHASECHK.TRANS64.TRYWAIT P0, [R2+URZ+0x80], R0 ;  /* 0x00008000020075a7 */ /* 0x0022a400080011ff */
[----:B--2---:R-:W-:Y:S05]  /*9340*/  @!P0 NANOSLEEP.SYNCS 0x989680 ;  /* 0x009896800000895d */ /* 0x004fea0003900000 */
[----:B------:R-:W2:Y:S02]  /*9350*/  @!P0 SYNCS.PHASECHK.TRANS64 P0, [R2+URZ+0x80], R0 ;  /* 0x00008000020085a7 */ /* 0x000ea400080010ff */
[----:B--2---:R-:W-:Y:S05]  /*9360*/  @!P0 BRA `(.L_x_117) ;  /* 0xfffffffc00f08947 */ /* 0x004fea000383ffff */
[----:B------:R-:W-:Y:S05]  /*9370*/  BRA `(.L_x_116) ;  /* 0xffffffd800bc7947 */ /* 0x000fea000383ffff */
.L_x_125:
[----:B-1----:R1:W2:Y:S02]  /*9380*/  SYNCS.PHASECHK.TRANS64.TRYWAIT P0, [R0+URZ+0x80], R5 ;  /* 0x00008005000075a7 */ /* 0x0022a400080011ff */
[----:B--2---:R-:W-:Y:S05]  /*9390*/  @!P0 NANOSLEEP.SYNCS 0x989680 ;  /* 0x009896800000895d */ /* 0x004fea0003900000 */
[----:B------:R-:W2:Y:S02]  /*93a0*/  @!P0 SYNCS.PHASECHK.TRANS64 P0, [R0+URZ+0x80], R5 ;  /* 0x00008005000085a7 */ /* 0x000ea400080010ff */
[----:B--2---:R-:W-:Y:S05]  /*93b0*/  @!P0 BRA `(.L_x_125) ;  /* 0xfffffffc00f08947 */ /* 0x004fea000383ffff */
[----:B------:R-:W-:Y:S05]  /*93c0*/  BRA `(.L_x_124) ;  /* 0xffffffe000847947 */ /* 0x000fea000383ffff */
.L_x_133:
[----:B--2---:R2:W3:Y:S02]  /*93d0*/  SYNCS.PHASECHK.TRANS64.TRYWAIT P0, [R2+URZ+0x80], R0 ;  /* 0x00008000020075a7 */ /* 0x0044e400080011ff */
[----:B---3--:R-:W-:Y:S05]  /*93e0*/  @!P0 NANOSLEEP.SYNCS 0x989680 ;  /* 0x009896800000895d */ /* 0x008fea0003900000 */
[----:B------:R-:W3:Y:S02]  /*93f0*/  @!P0 SYNCS.PHASECHK.TRANS64 P0, [R2+URZ+0x80], R0 ;  /* 0x00008000020085a7 */ /* 0x000ee400080010ff */
[----:B---3--:R-:W-:Y:S05]  /*9400*/  @!P0 BRA `(.L_x_133) ;  /* 0xfffffffc00f08947 */ /* 0x008fea000383ffff */
[----:B------:R-:W-:Y:S05]  /*9410*/  BRA `(.L_x_132) ;  /* 0xffffffe800487947 */ /* 0x000fea000383ffff */
        .weak           $__internal_0_$__cuda_sm10x_tcgen05_guardrail_trap_col_being_dealloced_not_returned_by_alloc
        .type           $__internal_0_$__cuda_sm10x_tcgen05_guardrail_trap_col_being_dealloced_not_returned_by_alloc,@function
        .size           $__internal_0_$__cuda_sm10x_tcgen05_guardrail_trap_col_being_dealloced_not_returned_by_alloc,($__internal_1_$__cuda_sm10x_tcgen05_guardrail_trap_phase_invalid_during_alloc - $__internal_0_$__cuda_sm10x_tcgen05_guardrail_trap_col_being_dealloced_not_returned_by_alloc)
$__internal_0_$__cuda_sm10x_tcgen05_guardrail_trap_col_being_dealloced_not_returned_by_alloc:
[----:B------:R-:W-:Y:S05]  /*9420*/  BPT.TRAP 0x1 ;  /* 0x000000040000795c */ /* 0x000fea0000300000 */
[----:B------:R-:W-:-:S04]  /*9430*/  HFMA2 R3, -RZ, RZ, 0, 0 ;  /* 0x00000000ff037431 */ /* 0x000fc800000001ff */
[----:B------:R-:W-:Y:S05]  /*9440*/  RET.REL.NODEC R2 `(_ZN7cutlass13device_kernelINS_4gemm6kernel13GemmUniversalIN4cute5tupleIJiiiiEEENS1_10collective13CollectiveMmaINS1_35MainloopSm100TmaUmmaWarpSpecializedILi8ELi2ELi4ENS5_IJNS4_1CILi8EEENSA_ILi1EEESC_EEEEENS5_IJNSA_ILi64EEENSA_ILi128EEENSA_ILi32EEEEEEfNS5_IJlSC_lEEEfSJ_NS4_8TiledMMAINS4_8MMA_AtomIJNS4_17SM100_MMA_TF32_SSINS_10tfloat32_tESN_fLi64ELi128ELNS4_4UMMA5MajorE0ELSP_0ELNSO_7ScaleInE0ELSQ_0EEEEEENS4_6LayoutINS5_IJSC_SC_SC_EEENS5_IJNSA_ILi0EEESV_SV_EEEEENS5_IJNS4_10UnderscoreESY_SY_EEEEENS4_13SM90_TMA_LOADENS4_14ComposedLayoutINS4_7SwizzleILi3ELi4ELi3EEENS4_18smem_ptr_flag_bitsILi32EEENST_INS5_IJSB_SH_EEENS5_IJSH_SC_EEEEEEEvNS4_8identityENS4_23SM90_TMA_LOAD_MULTICASTES1A_vS1B_EENS_8epilogue10collective18CollectiveEpilogueINS1E_23Sm100TmaWarpSpecializedILi4ELi2ELi16ELb1ELb0EEEJSI_NS5_IJNST_ISF_SC_EENST_ISH_SC_EEEEEfSJ_fSJ_NS1E_6fusion15FusionCallbacksIS1I_NS1M_17LinearCombinationIffffLNS_15FloatRoundStyleE2EEESI_S1L_JEEENS4_5SM1004TMEM4LOAD26SM100_TMEM_LOAD_16dp128b8xES11_S1A_NS4_17SM75_U32x4_LDSM_NENS4_14SM90_TMA_STOREES1A_NS4_17SM90_U32x4_STSM_NENS4_39AutoVectorizingCopyWithAssumedAlignmentILi128EEEEEEvvEEEEvNT_6ParamsE) ;  /* 0xffffff6802ec7950 */ /* 0x000fea0003c3ffff */
        .weak           $__internal_1_$__cuda_sm10x_tcgen05_guardrail_trap_phase_invalid_during_alloc
        .type           $__internal_1_$__cuda_sm10x_tcgen05_guardrail_trap_phase_invalid_during_alloc,@function
        .size           $__internal_1_$__cuda_sm10x_tcgen05_guardrail_trap_phase_invalid_during_alloc,($__internal_2_$__cuda_sm10x_tcgen05_guardrail_trap_unallocated_columns_being_dealloced - $__internal_1_$__cuda_sm10x_tcgen05_guardrail_trap_phase_invalid_during_alloc)
$__internal_1_$__cuda_sm10x_tcgen05_guardrail_trap_phase_invalid_during_alloc:
[----:B------:R-:W-:Y:S05]  /*9450*/  BPT.TRAP 0x1 ;  /* 0x000000040000795c */ /* 0x000fea0000300000 */
[----:B------:R-:W-:-:S04]  /*9460*/  MOV R5, 0x0 ;  /* 0x0000000000057802 */ /* 0x000fc80000000f00 */
[----:B------:R-:W-:Y:S05]  /*9470*/  RET.REL.NODEC R4 `(_ZN7cutlass13device_kernelINS_4gemm6kernel13GemmUniversalIN4cute5tupleIJiiiiEEENS1_10collective13CollectiveMmaINS1_35MainloopSm100TmaUmmaWarpSpecializedILi8ELi2ELi4ENS5_IJNS4_1CILi8EEENSA_ILi1EEESC_EEEEENS5_IJNSA_ILi64EEENSA_ILi128EEENSA_ILi32EEEEEEfNS5_IJlSC_lEEEfSJ_NS4_8TiledMMAINS4_8MMA_AtomIJNS4_17SM100_MMA_TF32_SSINS_10tfloat32_tESN_fLi64ELi128ELNS4_4UMMA5MajorE0ELSP_0ELNSO_7ScaleInE0ELSQ_0EEEEEENS4_6LayoutINS5_IJSC_SC_SC_EEENS5_IJNSA_ILi0EEESV_SV_EEEEENS5_IJNS4_10UnderscoreESY_SY_EEEEENS4_13SM90_TMA_LOADENS4_14ComposedLayoutINS4_7SwizzleILi3ELi4ELi3EEENS4_18smem_ptr_flag_bitsILi32EEENST_INS5_IJSB_SH_EEENS5_IJSH_SC_EEEEEEEvNS4_8identityENS4_23SM90_TMA_LOAD_MULTICASTES1A_vS1B_EENS_8epilogue10collective18CollectiveEpilogueINS1E_23Sm100TmaWarpSpecializedILi4ELi2ELi16ELb1ELb0EEEJSI_NS5_IJNST_ISF_SC_EENST_ISH_SC_EEEEEfSJ_fSJ_NS1E_6fusion15FusionCallbacksIS1I_NS1M_17LinearCombinationIffffLNS_15FloatRoundStyleE2EEESI_S1L_JEEENS4_5SM1004TMEM4LOAD26SM100_TMEM_LOAD_16dp128b8xES11_S1A_NS4_17SM75_U32x4_LDSM_NENS4_14SM90_TMA_STOREES1A_NS4_17SM90_U32x4_STSM_NENS4_39AutoVectorizingCopyWithAssumedAlignmentILi128EEEEEEvvEEEEvNT_6ParamsE) ;  /* 0xffffff6804e07950 */ /* 0x000fea0003c3ffff */
        .weak           $__internal_2_$__cuda_sm10x_tcgen05_guardrail_trap_unallocated_columns_being_dealloced
        .type           $__internal_2_$__cuda_sm10x_tcgen05_guardrail_trap_unallocated_columns_being_dealloced,@function
        .size           $__internal_2_$__cuda_sm10x_tcgen05_guardrail_trap_unallocated_columns_being_dealloced,(.L_x_196 - $__internal_2_$__cuda_sm10x_tcgen05_guardrail_trap_unallocated_columns_being_dealloced)
$__internal_2_$__cuda_sm10x_tcgen05_guardrail_trap_unallocated_columns_being_dealloced:
[----:B------:R-:W-:Y:S05]  /*9480*/  BPT.TRAP 0x1 ;  /* 0x000000040000795c */ /* 0x000fea0000300000 */
[----:B------:R-:W-:-:S04]  /*9490*/  HFMA2 R3, -RZ, RZ, 0, 0 ;  /* 0x00000000ff037431 */ /* 0x000fc800000001ff */
[----:B------:R-:W-:Y:S05]  /*94a0*/  RET.REL.NODEC R2 `(_ZN7cutlass13device_kernelINS_4gemm6kernel13GemmUniversalIN4cute5tupleIJiiiiEEENS1_10collective13CollectiveMmaINS1_35MainloopSm100TmaUmmaWarpSpecializedILi8ELi2ELi4ENS5_IJNS4_1CILi8EEENSA_ILi1EEESC_EEEEENS5_IJNSA_ILi64EEENSA_ILi128EEENSA_ILi32EEEEEEfNS5_IJlSC_lEEEfSJ_NS4_8TiledMMAINS4_8MMA_AtomIJNS4_17SM100_MMA_TF32_SSINS_10tfloat32_tESN_fLi64ELi128ELNS4_4UMMA5MajorE0ELSP_0ELNSO_7ScaleInE0ELSQ_0EEEEEENS4_6LayoutINS5_IJSC_SC_SC_EEENS5_IJNSA_ILi0EEESV_SV_EEEEENS5_IJNS4_10UnderscoreESY_SY_EEEEENS4_13SM90_TMA_LOADENS4_14ComposedLayoutINS4_7SwizzleILi3ELi4ELi3EEENS4_18smem_ptr_flag_bitsILi32EEENST_INS5_IJSB_SH_EEENS5_IJSH_SC_EEEEEEEvNS4_8identityENS4_23SM90_TMA_LOAD_MULTICASTES1A_vS1B_EENS_8epilogue10collective18CollectiveEpilogueINS1E_23Sm100TmaWarpSpecializedILi4ELi2ELi16ELb1ELb0EEEJSI_NS5_IJNST_ISF_SC_EENST_ISH_SC_EEEEEfSJ_fSJ_NS1E_6fusion15FusionCallbacksIS1I_NS1M_17LinearCombinationIffffLNS_15FloatRoundStyleE2EEESI_S1L_JEEENS4_5SM1004TMEM4LOAD26SM100_TMEM_LOAD_16dp128b8xES11_S1A_NS4_17SM75_U32x4_LDSM_NENS4_14SM90_TMA_STOREES1A_NS4_17SM90_U32x4_STSM_NENS4_39AutoVectorizingCopyWithAssumedAlignmentILi128EEEEEEvvEEEEvNT_6ParamsE) ;  /* 0xffffff6802d47950 */ /* 0x000fea0003c3ffff */
.L_x_195:
[----:B------:R-:W-:-:S00]  /*94b0*/  BRA `(.L_x_195) ;  /* 0xfffffffc00fc7947 */ /* 0x000fc0000383ffff */
[----:B------:R-:W-:-:S00]  /*94c0*/  NOP ;  /* 0x0000000000007918 */ /* 0x000fc00000000000 */
        /* <DEDUP_REMOVED lines=11> */
.L_x_196:


//--------------------- .nv.global.init           --------------------------
	.section	.nv.global.init,"aw",@progbits
.nv.global.init:
	.type		$str$27,@object
	.size		$str$27,($str$28 - $str$27)
$str$27:
        /*0000*/ 	.byte	0x28, 0x61, 0x64, 0x64, 0x72, 0x65, 0x73, 0x73, 0x20, 0x26, 0x20, 0x6d, 0x61, 0x73, 0x6b, 0x29
        /*0010*/ 	.byte	0x20, 0x3d, 0x3d, 0x20, 0x30, 0x00
	.type		$str$28,@object
	.size		$str$28,($str$26 - $str$28)
$str$28:
        /*0016*/ 	.byte	0x2f, 0x74, 0x6d, 0x70, 0x2f, 0x63, 0x75, 0x74, 0x6c, 0x61, 0x73, 0x73, 0x5f, 0x73, 0x77, 0x65
        /*0026*/ 	.byte	0x65, 0x70, 0x5f, 0x73, 0x72, 0x63, 0x2f, 0x69, 0x6e, 0x63, 0x6c, 0x75, 0x64, 0x65, 0x2f, 0x63
        /*0036*/ 	.byte	0x75, 0x74, 0x65, 0x2f, 0x70, 0x6f, 0x69, 0x6e, 0x74, 0x65, 0x72, 0x5f, 0x66, 0x6c, 0x61, 0x67
        /*0046*/ 	.byte	0x67, 0x65, 0x64, 0x2e, 0x68, 0x70, 0x70, 0x00
	.type		$str$26,@object
	.size		$str$26,($str$25 - $str$26)
$str$26:
        /*004e*/ 	.byte	0x2f, 0x74, 0x6d, 0x70, 0x2f, 0x63, 0x75, 0x74, 0x6c, 0x61, 0x73, 0x73, 0x5f, 0x73, 0x77, 0x65
        /*005e*/ 	.byte	0x65, 0x70, 0x5f, 0x73, 0x72, 0x63, 0x2f, 0x69, 0x6e, 0x63, 0x6c, 0x75, 0x64, 0x65, 0x2f, 0x63
        /*006e*/ 	.byte	0x75, 0x74, 0x65, 0x2f, 0x61, 0x74, 0x6f, 0x6d, 0x2f, 0x63, 0x6f, 0x70, 0x79, 0x5f, 0x74, 0x72
        /*007e*/ 	.byte	0x61, 0x69, 0x74, 0x73, 0x5f, 0x73, 0x6d, 0x31, 0x30, 0x30, 0x2e, 0x68, 0x70, 0x70, 0x00
	.type		$str$25,@object
	.size		$str$25,(__unnamed_1 - $str$25)
$str$25:
        /*008d*/ 	.byte	0x28, 0x28, 0x75, 0x69, 0x6e, 0x74, 0x33, 0x32, 0x5f, 0x74, 0x28, 0x74, 0x68, 0x72, 0x65, 0x61
        /*009d*/ 	.byte	0x64, 0x49, 0x64, 0x78, 0x2e, 0x78, 0x29, 0x20, 0x2f, 0x20, 0x33, 0x32, 0x29, 0x20, 0x25, 0x20
        /*00ad*/ 	.byte	0x34, 0x29, 0x20, 0x3d, 0x3d, 0x20, 0x28, 0x28, 0x28, 0x74, 0x6d, 0x65, 0x6d, 0x5f, 0x61, 0x64
        /*00bd*/ 	.byte	0x64, 0x72, 0x20, 0x3e, 0x3e, 0x20, 0x31, 0x36, 0x29, 0x20, 0x2f, 0x20, 0x33, 0x32, 0x29, 0x20
        /*00cd*/ 	.byte	0x25, 0x20, 0x34, 0x29, 0x00
	.type		__unnamed_1,@object
	.size		__unnamed_1,(__unnamed_2 - __unnamed_1)
__unnamed_1:
        /*00d2*/ 	.byte	0x61, 0x75, 0x74, 0x6f, 0x20, 0x63, 0x75, 0x74, 0x65, 0x3a, 0x3a, 0x61, 0x73, 0x5f, 0x70, 0x6f
        /* <DEDUP_REMOVED lines=23> */
        /*0252*/ 	.byte	0x3c, 0x32, 0x30, 0x34, 0x38, 0x3e, 0x3e, 0x3e, 0x3e, 0x5d, 0x00
	.type		__unnamed_2,@object
	.size		__unnamed_2,(.L_2 - __unnamed_2)
__unnamed_2:
        /* <DEDUP_REMOVED lines=45> */
        /*052d*/ 	.byte	0x3e, 0x3e, 0x3e, 0x5d, 0x00
.L_2:


//--------------------- .nv.shared._ZN7cutlass13device_kernelINS_4gemm6kernel13GemmUniversalIN4cute5tupleIJiiiiEEENS1_10collective13CollectiveMmaINS1_35MainloopSm100TmaUmmaWarpSpecializedILi8ELi2ELi4ENS5_IJNS4_1CILi8EEENSA_ILi1EEESC_EEEEENS5_IJNSA_ILi64EEENSA_ILi128EEENSA_ILi32EEEEEEfNS5_IJlSC_lEEEfSJ_NS4_8TiledMMAINS4_8MMA_AtomIJNS4_17SM100_MMA_TF32_SSINS_10tfloat32_tESN_fLi64ELi128ELNS4_4UMMA5MajorE0ELSP_0ELNSO_7ScaleInE0ELSQ_0EEEEEENS4_6LayoutINS5_IJSC_SC_SC_EEENS5_IJNSA_ILi0EEESV_SV_EEEEENS5_IJNS4_10UnderscoreESY_SY_EEEEENS4_13SM90_TMA_LOADENS4_14ComposedLayoutINS4_7SwizzleILi3ELi4ELi3EEENS4_18smem_ptr_flag_bitsILi32EEENST_INS5_IJSB_SH_EEENS5_IJSH_SC_EEEEEEEvNS4_8identityENS4_23SM90_TMA_LOAD_MULTICASTES1A_vS1B_EENS_8epilogue10collective18CollectiveEpilogueINS1E_23Sm100TmaWarpSpecializedILi4ELi2ELi16ELb1ELb0EEEJSI_NS5_IJNST_ISF_SC_EENST_ISH_SC_EEEEEfSJ_fSJ_NS1E_6fusion15FusionCallbacksIS1I_NS1M_17LinearCombinationIffffLNS_15FloatRoundStyleE2EEESI_S1L_JEEENS4_5SM1004TMEM4LOAD26SM100_TMEM_LOAD_16dp128b8xES11_S1A_NS4_17SM75_U32x4_LDSM_NENS4_14SM90_TMA_STOREES1A_NS4_17SM90_U32x4_STSM_NENS4_39AutoVectorizingCopyWithAssumedAlignmentILi128EEEEEEvvEEEEvNT_6ParamsE --------------------------
	.section	.nv.shared._ZN7cutlass13device_kernelINS_4gemm6kernel13GemmUniversalIN4cute5tupleIJiiiiEEENS1_10collective13CollectiveMmaINS1_35MainloopSm100TmaUmmaWarpSpecializedILi8ELi2ELi4ENS5_IJNS4_1CILi8EEENSA_ILi1EEESC_EEEEENS5_IJNSA_ILi64EEENSA_ILi128EEENSA_ILi32EEEEEEfNS5_IJlSC_lEEEfSJ_NS4_8TiledMMAINS4_8MMA_AtomIJNS4_17SM100_MMA_TF32_SSINS_10tfloat32_tESN_fLi64ELi128ELNS4_4UMMA5MajorE0ELSP_0ELNSO_7ScaleInE0ELSQ_0EEEEEENS4_6LayoutINS5_IJSC_SC_SC_EEENS5_IJNSA_ILi0EEESV_SV_EEEEENS5_IJNS4_10UnderscoreESY_SY_EEEEENS4_13SM90_TMA_LOADENS4_14ComposedLayoutINS4_7SwizzleILi3ELi4ELi3EEENS4_18smem_ptr_flag_bitsILi32EEENST_INS5_IJSB_SH_EEENS5_IJSH_SC_EEEEEEEvNS4_8identityENS4_23SM90_TMA_LOAD_MULTICASTES1A_vS1B_EENS_8epilogue10collective18CollectiveEpilogueINS1E_23Sm100TmaWarpSpecializedILi4ELi2ELi16ELb1ELb0EEEJSI_NS5_IJNST_ISF_SC_EENST_ISH_SC_EEEEEfSJ_fSJ_NS1E_6fusion15FusionCallbacksIS1I_NS1M_17LinearCombinationIffffLNS_15FloatRoundStyleE2EEESI_S1L_JEEENS4_5SM1004TMEM4LOAD26SM100_TMEM_LOAD_16dp128b8xES11_S1A_NS4_17SM75_U32x4_LDSM_NENS4_14SM90_TMA_STOREES1A_NS4_17SM90_U32x4_STSM_NENS4_39AutoVectorizingCopyWithAssumedAlignmentILi128EEEEEEvvEEEEvNT_6ParamsE,"aw",@nobits
	.sectionflags	@""
	.align	16
	.zero		1024


//--------------------- .nv.shared.reserved.0     --------------------------
	.section	.nv.shared.reserved.0,"aw",@nobits
	.weak		__nv_reservedSMEM_offset_0_alias
	.size		__nv_reservedSMEM_offset_0_alias, 0, 64
	.other		__nv_reservedSMEM_offset_0_alias,@"STO_CUDA_RESERVED_SHARED STV_DEFAULT"
__nv_reservedSMEM_offset_0_alias:
	.zero		0
.nv.shared.reserved.0:
	.zero		64
	.weak		__nv_reservedSMEM_tcgen05_partition
	.type		__nv_reservedSMEM_tcgen05_partition,@object
	.size		__nv_reservedSMEM_tcgen05_partition,(.L_0 - __nv_reservedSMEM_tcgen05_partition)
__nv_reservedSMEM_tcgen05_partition:
	.zero		32
.L_0:


//--------------------- .nv.global                --------------------------
	.section	.nv.global,"aw",@nobits
.nv.global:
	.type		_ZN40_INTERNAL_b73b78ab_4_k_cu_eccfe24a_299544cute1_E,@object
	.size		_ZN40_INTERNAL_b73b78ab_4_k_cu_eccfe24a_299544cute1_E,(_ZN40_INTERNAL_b73b78ab_4_k_cu_eccfe24a_299544cuda3std3__45__cpo6cbeginE - _ZN40_INTERNAL_b73b78ab_4_k_cu_eccfe24a_299544cute1_E)
_ZN40_INTERNAL_b73b78ab_4_k_cu_eccfe24a_299544cute1_E:
	.zero		1
	.type		_ZN40_INTERNAL_b73b78ab_4_k_cu_eccfe24a_299544cuda3std3__45__cpo6cbeginE,@object
	.size		_ZN40_INTERNAL_b73b78ab_4_k_cu_eccfe24a_299544cuda3std3__45__cpo6cbeginE,(_ZN40_INTERNAL_b73b78ab_4_k_cu_eccfe24a_299544cuda3std3__48in_placeE - _ZN40_INTERNAL_b73b78ab_4_k_cu_eccfe24a_299544cuda3std3__45__cpo6cbeginE)
_ZN40_INTERNAL_b73b78ab_4_k_cu_eccfe24a_299544cuda3std3__45__cpo6cbeginE:
	.zero		1
	.type		_ZN40_INTERNAL_b73b78ab_4_k_cu_eccfe24a_299544cuda3std3__48in_placeE,@object
	.size		_ZN40_INTERNAL_b73b78ab_4_k_cu_eccfe24a_299544cuda3std3__48in_placeE,(_ZN40_INTERNAL_b73b78ab_4_k_cu_eccfe24a_299544cuda3std6ranges3__45__cpo9iter_moveE - _ZN40_INTERNAL_b73b78ab_4_k_cu_eccfe24a_299544cuda3std3__48in_placeE)
_ZN40_INTERNAL_b73b78ab_4_k_cu_eccfe24a_299544cuda3std3__48in_placeE:
	.zero		1
	.type		_ZN40_INTERNAL_b73b78ab_4_k_cu_eccfe24a_299544cuda3std6ranges3__45__cpo9iter_moveE,@object
	.size		_ZN40_INTERNAL_b73b78ab_4_k_cu_eccfe24a_299544cuda3std6ranges3__45__cpo9iter_moveE,(_ZN40_INTERNAL_b73b78ab_4_k_cu_eccfe24a_299544cuda3std3__45__cpo5beginE - _ZN40_INTERNAL_b73b78ab_4_k_cu_eccfe24a_299544cuda3std6ranges3__45__cpo9iter_moveE)
_ZN40_INTERNAL_b73b78ab_4_k_cu_eccfe24a_299544cuda3std6ranges3__45__cpo9iter_moveE:
	.zero		1
	.type		_ZN40_INTERNAL_b73b78ab_4_k_cu_eccfe24a_299544cuda3std3__45__cpo5beginE,@object
	.size		_ZN40_INTERNAL_b73b78ab_4_k_cu_eccfe24a_299544cuda3std3__45__cpo5beginE,(_ZN40_INTERNAL_b73b78ab_4_k_cu_eccfe24a_299544cuda3std3__442_GLOBAL__N__b73b78ab_4_k_cu_eccfe24a_299546ignoreE - _ZN40_INTERNAL_b73b78ab_4_k_cu_eccfe24a_299544cuda3std3__45__cpo5beginE)
_ZN40_INTERNAL_b73b78ab_4_k_cu_eccfe24a_299544cuda3std3__45__cpo5beginE:
	.zero		1
	.type		_ZN40_INTERNAL_b73b78ab_4_k_cu_eccfe24a_299544cuda3std3__442_GLOBAL__N__b73b78ab_4_k_cu_eccfe24a_299546ignoreE,@object
	.size		_ZN40_INTERNAL_b73b78ab_4_k_cu_eccfe24a_299544cuda3std3__442_GLOBAL__N__b73b78ab_4_k_cu_eccfe24a_299546ignoreE,(_ZN40_INTERNAL_b73b78ab_4_k_cu_eccfe24a_299544cute7productE - _ZN40_INTERNAL_b73b78ab_4_k_cu_eccfe24a_299544cuda3std3__442_GLOBAL__N__b73b78ab_4_k_cu_eccfe24a_299546ignoreE)
_ZN40_INTERNAL_b73b78ab_4_k_cu_eccfe24a_299544cuda3std3__442_GLOBAL__N__b73b78ab_4_k_cu_eccfe24a_299546ignoreE:
	.zero		1
	.type		_ZN40_INTERNAL_b73b78ab_4_k_cu_eccfe24a_299544cute7productE,@object
	.size		_ZN40_INTERNAL_b73b78ab_4_k_cu_eccfe24a_299544cute7productE,(_ZN40_INTERNAL_b73b78ab_4_k_cu_eccfe24a_299544cuda3std3__45__cpo3endE - _ZN40_INTERNAL_b73b78ab_4_k_cu_eccfe24a_299544cute7productE)
_ZN40_INTERNAL_b73b78ab_4_k_cu_eccfe24a_299544cute7productE:
	.zero		1
	.type		_ZN40_INTERNAL_b73b78ab_4_k_cu_eccfe24a_299544cuda3std3__45__cpo3endE,@object
	.size		_ZN40_INTERNAL_b73b78ab_4_k_cu_eccfe24a_299544cuda3std3__45__cpo3endE,(_ZN40_INTERNAL_b73b78ab_4_k_cu_eccfe24a_299544cuda3std3__419piecewise_constructE - _ZN40_INTERNAL_b73b78ab_4_k_cu_eccfe24a_299544cuda3std3__45__cpo3endE)
_ZN40_INTERNAL_b73b78ab_4_k_cu_eccfe24a_299544cuda3std3__45__cpo3endE:
	.zero		1
	.type		_ZN40_INTERNAL_b73b78ab_4_k_cu_eccfe24a_299544cuda3std3__419piecewise_constructE,@object
	.size		_ZN40_INTERNAL_b73b78ab_4_k_cu_eccfe24a_299544cuda3std3__419piecewise_constructE,(_ZN40_INTERNAL_b73b78ab_4_k_cu_eccfe24a_299544cuda3std3__45__cpo4cendE - _ZN40_INTERNAL_b73b78ab_4_k_cu_eccfe24a_299544cuda3std3__419piecewise_constructE)
_ZN40_INTERNAL_b73b78ab_4_k_cu_eccfe24a_299544cuda3std3__419piecewise_constructE:
	.zero		1
	.type		_ZN40_INTERNAL_b73b78ab_4_k_cu_eccfe24a_299544cuda3std3__45__cpo4cendE,@object
	.size		_ZN40_INTERNAL_b73b78ab_4_k_cu_eccfe24a_299544cuda3std3__45__cpo4cendE,(_ZN40_INTERNAL_b73b78ab_4_k_cu_eccfe24a_299544cuda3std6ranges3__45__cpo4swapE - _ZN40_INTERNAL_b73b78ab_4_k_cu_eccfe24a_299544cuda3std3__45__cpo4cendE)
_ZN40_INTERNAL_b73b78ab_4_k_cu_eccfe24a_299544cuda3std3__45__cpo4cendE:
	.zero		1
	.type		_ZN40_INTERNAL_b73b78ab_4_k_cu_eccfe24a_299544cuda3std6ranges3__45__cpo4swapE,@object
	.size		_ZN40_INTERNAL_b73b78ab_4_k_cu_eccfe24a_299544cuda3std6ranges3__45__cpo4swapE,(.L_10 - _ZN40_INTERNAL_b73b78ab_4_k_cu_eccfe24a_299544cuda3std6ranges3__45__cpo4swapE)
_ZN40_INTERNAL_b73b78ab_4_k_cu_eccfe24a_299544cuda3std6ranges3__45__cpo4swapE:
	.zero		1
.L_10:


//--------------------- .nv.constant0._ZN7cutlass13device_kernelINS_4gemm6kernel13GemmUniversalIN4cute5tupleIJiiiiEEENS1_10collective13CollectiveMmaINS1_35MainloopSm100TmaUmmaWarpSpecializedILi8ELi2ELi4ENS5_IJNS4_1CILi8EEENSA_ILi1EEESC_EEEEENS5_IJNSA_ILi64EEENSA_ILi128EEENSA_ILi32EEEEEEfNS5_IJlSC_lEEEfSJ_NS4_8TiledMMAINS4_8MMA_AtomIJNS4_17SM100_MMA_TF32_SSINS_10tfloat32_tESN_fLi64ELi128ELNS4_4UMMA5MajorE0ELSP_0ELNSO_7ScaleInE0ELSQ_0EEEEEENS4_6LayoutINS5_IJSC_SC_SC_EEENS5_IJNSA_ILi0EEESV_SV_EEEEENS5_IJNS4_10UnderscoreESY_SY_EEEEENS4_13SM90_TMA_LOADENS4_14ComposedLayoutINS4_7SwizzleILi3ELi4ELi3EEENS4_18smem_ptr_flag_bitsILi32EEENST_INS5_IJSB_SH_EEENS5_IJSH_SC_EEEEEEEvNS4_8identityENS4_23SM90_TMA_LOAD_MULTICASTES1A_vS1B_EENS_8epilogue10collective18CollectiveEpilogueINS1E_23Sm100TmaWarpSpecializedILi4ELi2ELi16ELb1ELb0EEEJSI_NS5_IJNST_ISF_SC_EENST_ISH_SC_EEEEEfSJ_fSJ_NS1E_6fusion15FusionCallbacksIS1I_NS1M_17LinearCombinationIffffLNS_15FloatRoundStyleE2EEESI_S1L_JEEENS4_5SM1004TMEM4LOAD26SM100_TMEM_LOAD_16dp128b8xES11_S1A_NS4_17SM75_U32x4_LDSM_NENS4_14SM90_TMA_STOREES1A_NS4_17SM90_U32x4_STSM_NENS4_39AutoVectorizingCopyWithAssumedAlignmentILi128EEEEEEvvEEEEvNT_6ParamsE --------------------------
	.section	.nv.constant0._ZN7cutlass13device_kernelINS_4gemm6kernel13GemmUniversalIN4cute5tupleIJiiiiEEENS1_10collective13CollectiveMmaINS1_35MainloopSm100TmaUmmaWarpSpecializedILi8ELi2ELi4ENS5_IJNS4_1CILi8EEENSA_ILi1EEESC_EEEEENS5_IJNSA_ILi64EEENSA_ILi128EEENSA_ILi32EEEEEEfNS5_IJlSC_lEEEfSJ_NS4_8TiledMMAINS4_8MMA_AtomIJNS4_17SM100_MMA_TF32_SSINS_10tfloat32_tESN_fLi64ELi128ELNS4_4UMMA5MajorE0ELSP_0ELNSO_7ScaleInE0ELSQ_0EEEEEENS4_6LayoutINS5_IJSC_SC_SC_EEENS5_IJNSA_ILi0EEESV_SV_EEEEENS5_IJNS4_10UnderscoreESY_SY_EEEEENS4_13SM90_TMA_LOADENS4_14ComposedLayoutINS4_7SwizzleILi3ELi4ELi3EEENS4_18smem_ptr_flag_bitsILi32EEENST_INS5_IJSB_SH_EEENS5_IJSH_SC_EEEEEEEvNS4_8identityENS4_23SM90_TMA_LOAD_MULTICASTES1A_vS1B_EENS_8epilogue10collective18CollectiveEpilogueINS1E_23Sm100TmaWarpSpecializedILi4ELi2ELi16ELb1ELb0EEEJSI_NS5_IJNST_ISF_SC_EENST_ISH_SC_EEEEEfSJ_fSJ_NS1E_6fusion15FusionCallbacksIS1I_NS1M_17LinearCombinationIffffLNS_15FloatRoundStyleE2EEESI_S1L_JEEENS4_5SM1004TMEM4LOAD26SM100_TMEM_LOAD_16dp128b8xES11_S1A_NS4_17SM75_U32x4_LDSM_NENS4_14SM90_TMA_STOREES1A_NS4_17SM90_U32x4_STSM_NENS4_39AutoVectorizingCopyWithAssumedAlignmentILi128EEEEEEvvEEEEvNT_6ParamsE,"a",@progbits
	.sectionflags	@""
	.align	4
.nv.constant0._ZN7cutlass13device_kernelINS_4gemm6kernel13GemmUniversalIN4cute5tupleIJiiiiEEENS1_10collective13CollectiveMmaINS1_35MainloopSm100TmaUmmaWarpSpecializedILi8ELi2ELi4ENS5_IJNS4_1CILi8EEENSA_ILi1EEESC_EEEEENS5_IJNSA_ILi64EEENSA_ILi128EEENSA_ILi32EEEEEEfNS5_IJlSC_lEEEfSJ_NS4_8TiledMMAINS4_8MMA_AtomIJNS4_17SM100_MMA_TF32_SSINS_10tfloat32_tESN_fLi64ELi128ELNS4_4UMMA5MajorE0ELSP_0ELNSO_7ScaleInE0ELSQ_0EEEEEENS4_6LayoutINS5_IJSC_SC_SC_EEENS5_IJNSA_ILi0EEESV_SV_EEEEENS5_IJNS4_10UnderscoreESY_SY_EEEEENS4_13SM90_TMA_LOADENS4_14ComposedLayoutINS4_7SwizzleILi3ELi4ELi3EEENS4_18smem_ptr_flag_bitsILi32EEENST_INS5_IJSB_SH_EEENS5_IJSH_SC_EEEEEEEvNS4_8identityENS4_23SM90_TMA_LOAD_MULTICASTES1A_vS1B_EENS_8epilogue10collective18CollectiveEpilogueINS1E_23Sm100TmaWarpSpecializedILi4ELi2ELi16ELb1ELb0EEEJSI_NS5_IJNST_ISF_SC_EENST_ISH_SC_EEEEEfSJ_fSJ_NS1E_6fusion15FusionCallbacksIS1I_NS1M_17LinearCombinationIffffLNS_15FloatRoundStyleE2EEESI_S1L_JEEENS4_5SM1004TMEM4LOAD26SM100_TMEM_LOAD_16dp128b8xES11_S1A_NS4_17SM75_U32x4_LDSM_NENS4_14SM90_TMA_STOREES1A_NS4_17SM90_U32x4_STSM_NENS4_39AutoVectorizingCopyWithAssumedAlignmentILi128EEEEEEvvEEEEvNT_6ParamsE:
	.zero		2944


//--------------------- SYMBOLS --------------------------

	.type		.nv.reservedSmem.offset0,@object
	.size		.nv.reservedSmem.offset0,0x4
	.type		.nv.reservedSmem.cap,@object
	.size		.nv.reservedSmem.cap,0x4
	.type		__assertfail,@function
